//
// Generated by NVIDIA NVVM Compiler
//
// Compiler Build ID: CL-36424714
// Cuda compilation tools, release 13.0, V13.0.88
// Based on NVVM 20.0.0
//

.version 9.0
.target sm_100
.address_size 64

	// .globl	_Z16simulationKernelP8matPointP4argsP4pairPm
.extern .func  (.param .b64 func_retval0) malloc
(
	.param .b64 malloc_param_0
)
;
.extern .func free
(
	.param .b64 free_param_0
)
;
.func  (.param .b64 func_retval0) __internal_accurate_pow
(
	.param .b64 __internal_accurate_pow_param_0,
	.param .b64 __internal_accurate_pow_param_1
)
;

.visible .entry _Z16simulationKernelP8matPointP4argsP4pairPm(
	.param .u64 .ptr .align 1 _Z16simulationKernelP8matPointP4argsP4pairPm_param_0,
	.param .u64 .ptr .align 1 _Z16simulationKernelP8matPointP4argsP4pairPm_param_1,
	.param .u64 .ptr .align 1 _Z16simulationKernelP8matPointP4argsP4pairPm_param_2,
	.param .u64 .ptr .align 1 _Z16simulationKernelP8matPointP4argsP4pairPm_param_3
)
{
	.reg .pred 	%p<52>;
	.reg .b32 	%r<50>;
	.reg .b64 	%rd<84>;
	.reg .b64 	%fd<165>;

	ld.param.u64 	%rd38, [_Z16simulationKernelP8matPointP4argsP4pairPm_param_1];
	ld.param.u64 	%rd39, [_Z16simulationKernelP8matPointP4argsP4pairPm_param_3];
	cvta.to.global.u64 	%rd1, %rd39;
	cvta.to.global.u64 	%rd2, %rd38;
	ld.global.u64 	%rd40, [%rd2];
	shl.b64 	%rd41, %rd40, 4;
	{ // callseq 0, 0
	.param .b64 param0;
	st.param.b64 	[param0], %rd41;
	.param .b64 retval0;
	call.uni (retval0), 
	malloc, 
	(
	param0
	);
	ld.param.b64 	%rd42, [retval0];
	} // callseq 0
	ld.global.u64 	%rd4, [%rd1];
	ld.global.u64 	%rd5, [%rd2];
	or.b64  	%rd43, %rd5, %rd4;
	and.b64  	%rd44, %rd43, -4294967296;
	setp.ne.s64 	%p3, %rd44, 0;
	@%p3 bra 	$L__BB0_2;
	cvt.u32.u64 	%r10, %rd4;
	cvt.u32.u64 	%r11, %rd5;
	div.u32 	%r12, %r11, %r10;
	cvt.u64.u32 	%rd75, %r12;
	bra.uni 	$L__BB0_3;
$L__BB0_2:
	div.u64 	%rd75, %rd5, %rd4;
$L__BB0_3:
	mov.u32 	%r13, %tid.x;
	cvt.u64.u32 	%rd9, %r13;
	mul.lo.s64 	%rd10, %rd75, %rd9;
	add.s64 	%rd45, %rd4, -1;
	setp.eq.s64 	%p4, %rd45, %rd9;
	add.s32 	%r14, %r13, 1;
	cvt.u64.u32 	%rd11, %r14;
	mul.lo.s64 	%rd46, %rd75, %rd11;
	selp.b64 	%rd47, %rd5, %rd46, %p4;
	add.s64 	%rd12, %rd47, -1;
	setp.gt.u64 	%p5, %rd10, %rd12;
	@%p5 bra 	$L__BB0_25;
	mov.f64 	%fd27, 0d4000000000000000;
	{
	.reg .b32 %temp; 
	mov.b64 	{%temp, %r1}, %fd27;
	}
	and.b32  	%r2, %r1, 2146435072;
	setp.eq.s32 	%p6, %r2, 1062207488;
	setp.lt.s32 	%p7, %r1, 0;
	selp.b32 	%r3, 0, 2146435072, %p7;
	and.b32  	%r15, %r1, 2147483647;
	setp.ne.s32 	%p8, %r15, 1071644672;
	and.pred  	%p1, %p6, %p8;
	mov.f64 	%fd28, 0d4008000000000000;
	{
	.reg .b32 %temp; 
	mov.b64 	{%temp, %r4}, %fd28;
	}
	and.b32  	%r5, %r4, 2146435072;
	setp.eq.s32 	%p9, %r5, 1073741824;
	setp.lt.s32 	%p10, %r4, 0;
	selp.b32 	%r6, 0, 2146435072, %p10;
	and.b32  	%r16, %r4, 2147483647;
	setp.ne.s32 	%p11, %r16, 1071644672;
	and.pred  	%p2, %p9, %p11;
	mov.u64 	%rd76, %rd10;
$L__BB0_5:
	mov.f64 	%fd164, 0d0000000000000000;
	mov.u64 	%rd77, %rd10;
	mov.f64 	%fd163, %fd164;
$L__BB0_6:
	setp.eq.s64 	%p12, %rd77, %rd76;
	@%p12 bra 	$L__BB0_23;
	ld.param.u64 	%rd70, [_Z16simulationKernelP8matPointP4argsP4pairPm_param_0];
	setp.lt.s32 	%p13, %r1, 0;
	setp.eq.s32 	%p14, %r2, 1062207488;
	cvta.to.global.u64 	%rd48, %rd70;
	mad.lo.s64 	%rd15, %rd77, 40, %rd48;
	ld.global.f64 	%fd30, [%rd15];
	mad.lo.s64 	%rd49, %rd76, 40, %rd48;
	ld.global.f64 	%fd31, [%rd49];
	sub.f64 	%fd3, %fd30, %fd31;
	{
	.reg .b32 %temp; 
	mov.b64 	{%temp, %r7}, %fd3;
	}
	abs.f64 	%fd4, %fd3;
	{ // callseq 1, 0
	.param .b64 param0;
	st.param.f64 	[param0], %fd4;
	.param .b64 param1;
	st.param.f64 	[param1], 0d4000000000000000;
	.param .b64 retval0;
	call.uni (retval0), 
	__internal_accurate_pow, 
	(
	param0, 
	param1
	);
	ld.param.f64 	%fd32, [retval0];
	} // callseq 1
	setp.lt.s32 	%p16, %r7, 0;
	neg.f64 	%fd34, %fd32;
	selp.f64 	%fd35, %fd34, %fd32, %p14;
	selp.f64 	%fd36, %fd35, %fd32, %p16;
	setp.eq.f64 	%p17, %fd3, 0d0000000000000000;
	selp.b32 	%r17, %r7, 0, %p14;
	or.b32  	%r18, %r17, 2146435072;
	selp.b32 	%r19, %r18, %r17, %p13;
	mov.b32 	%r20, 0;
	mov.b64 	%fd37, {%r20, %r19};
	selp.f64 	%fd160, %fd37, %fd36, %p17;
	add.f64 	%fd38, %fd3, 0d4000000000000000;
	{
	.reg .b32 %temp; 
	mov.b64 	{%temp, %r21}, %fd38;
	}
	and.b32  	%r22, %r21, 2146435072;
	setp.ne.s32 	%p18, %r22, 2146435072;
	@%p18 bra 	$L__BB0_12;
	setp.num.f64 	%p19, %fd3, %fd3;
	@%p19 bra 	$L__BB0_10;
	mov.f64 	%fd39, 0d4000000000000000;
	add.rn.f64 	%fd160, %fd3, %fd39;
	bra.uni 	$L__BB0_12;
$L__BB0_10:
	setp.neu.f64 	%p20, %fd4, 0d7FF0000000000000;
	@%p20 bra 	$L__BB0_12;
	or.b32  	%r23, %r3, -2147483648;
	selp.b32 	%r24, %r23, %r3, %p1;
	selp.b32 	%r25, %r24, %r3, %p16;
	mov.b32 	%r26, 0;
	mov.b64 	%fd160, {%r26, %r25};
$L__BB0_12:
	ld.param.u64 	%rd71, [_Z16simulationKernelP8matPointP4argsP4pairPm_param_0];
	ld.global.f64 	%fd40, [%rd15+8];
	cvta.to.global.u64 	%rd50, %rd71;
	mad.lo.s64 	%rd51, %rd76, 40, %rd50;
	ld.global.f64 	%fd41, [%rd51+8];
	sub.f64 	%fd9, %fd40, %fd41;
	{
	.reg .b32 %temp; 
	mov.b64 	{%temp, %r8}, %fd9;
	}
	abs.f64 	%fd10, %fd9;
	{ // callseq 2, 0
	.param .b64 param0;
	st.param.f64 	[param0], %fd10;
	.param .b64 param1;
	st.param.f64 	[param1], 0d4000000000000000;
	.param .b64 retval0;
	call.uni (retval0), 
	__internal_accurate_pow, 
	(
	param0, 
	param1
	);
	ld.param.f64 	%fd42, [retval0];
	} // callseq 2
	setp.lt.s32 	%p25, %r8, 0;
	neg.f64 	%fd44, %fd42;
	selp.f64 	%fd45, %fd44, %fd42, %p14;
	selp.f64 	%fd46, %fd45, %fd42, %p25;
	setp.eq.f64 	%p26, %fd9, 0d0000000000000000;
	selp.b32 	%r27, %r8, 0, %p14;
	or.b32  	%r28, %r27, 2146435072;
	selp.b32 	%r29, %r28, %r27, %p13;
	mov.b32 	%r30, 0;
	mov.b64 	%fd47, {%r30, %r29};
	selp.f64 	%fd161, %fd47, %fd46, %p26;
	add.f64 	%fd48, %fd9, 0d4000000000000000;
	{
	.reg .b32 %temp; 
	mov.b64 	{%temp, %r31}, %fd48;
	}
	and.b32  	%r32, %r31, 2146435072;
	setp.ne.s32 	%p27, %r32, 2146435072;
	@%p27 bra 	$L__BB0_17;
	setp.num.f64 	%p28, %fd9, %fd9;
	@%p28 bra 	$L__BB0_15;
	mov.f64 	%fd49, 0d4000000000000000;
	add.rn.f64 	%fd161, %fd9, %fd49;
	bra.uni 	$L__BB0_17;
$L__BB0_15:
	setp.neu.f64 	%p29, %fd10, 0d7FF0000000000000;
	@%p29 bra 	$L__BB0_17;
	or.b32  	%r33, %r3, -2147483648;
	selp.b32 	%r34, %r33, %r3, %p1;
	selp.b32 	%r35, %r34, %r3, %p25;
	mov.b32 	%r36, 0;
	mov.b64 	%fd161, {%r36, %r35};
$L__BB0_17:
	setp.lt.s32 	%p31, %r4, 0;
	setp.eq.s32 	%p32, %r5, 1073741824;
	setp.eq.f64 	%p34, %fd9, 0d3FF0000000000000;
	selp.f64 	%fd50, 0d3FF0000000000000, %fd161, %p34;
	setp.eq.f64 	%p35, %fd3, 0d3FF0000000000000;
	selp.f64 	%fd51, 0d3FF0000000000000, %fd160, %p35;
	add.f64 	%fd15, %fd51, %fd50;
	sqrt.rn.f64 	%fd16, %fd15;
	ld.global.f64 	%fd17, [%rd15+32];
	{
	.reg .b32 %temp; 
	mov.b64 	{%temp, %r9}, %fd16;
	}
	abs.f64 	%fd18, %fd16;
	{ // callseq 3, 0
	.param .b64 param0;
	st.param.f64 	[param0], %fd18;
	.param .b64 param1;
	st.param.f64 	[param1], 0d4008000000000000;
	.param .b64 retval0;
	call.uni (retval0), 
	__internal_accurate_pow, 
	(
	param0, 
	param1
	);
	ld.param.f64 	%fd52, [retval0];
	} // callseq 3
	setp.lt.s32 	%p36, %r9, 0;
	neg.f64 	%fd54, %fd52;
	selp.f64 	%fd55, %fd54, %fd52, %p32;
	selp.f64 	%fd56, %fd55, %fd52, %p36;
	setp.eq.f64 	%p37, %fd15, 0d0000000000000000;
	selp.b32 	%r37, %r9, 0, %p32;
	or.b32  	%r38, %r37, 2146435072;
	selp.b32 	%r39, %r38, %r37, %p31;
	mov.b32 	%r40, 0;
	mov.b64 	%fd57, {%r40, %r39};
	selp.f64 	%fd162, %fd57, %fd56, %p37;
	add.f64 	%fd58, %fd16, 0d4008000000000000;
	{
	.reg .b32 %temp; 
	mov.b64 	{%temp, %r41}, %fd58;
	}
	and.b32  	%r42, %r41, 2146435072;
	setp.ne.s32 	%p38, %r42, 2146435072;
	@%p38 bra 	$L__BB0_22;
	setp.ge.f64 	%p39, %fd15, 0d0000000000000000;
	@%p39 bra 	$L__BB0_20;
	mov.f64 	%fd59, 0d4008000000000000;
	add.rn.f64 	%fd162, %fd16, %fd59;
	bra.uni 	$L__BB0_22;
$L__BB0_20:
	setp.neu.f64 	%p40, %fd18, 0d7FF0000000000000;
	@%p40 bra 	$L__BB0_22;
	or.b32  	%r43, %r6, -2147483648;
	selp.b32 	%r44, %r43, %r6, %p2;
	selp.b32 	%r45, %r44, %r6, %p36;
	mov.b32 	%r46, 0;
	mov.b64 	%fd162, {%r46, %r45};
$L__BB0_22:
	setp.eq.f64 	%p42, %fd16, 0d3FF0000000000000;
	selp.f64 	%fd60, 0d3FF0000000000000, %fd162, %p42;
	mul.f64 	%fd61, %fd17, %fd3;
	div.rn.f64 	%fd62, %fd61, %fd60;
	add.f64 	%fd163, %fd163, %fd62;
	mul.f64 	%fd63, %fd17, %fd9;
	div.rn.f64 	%fd64, %fd63, %fd60;
	add.f64 	%fd164, %fd164, %fd64;
$L__BB0_23:
	add.s64 	%rd77, %rd77, 1;
	setp.le.u64 	%p43, %rd77, %rd12;
	@%p43 bra 	$L__BB0_6;
	ld.param.u64 	%rd74, [_Z16simulationKernelP8matPointP4argsP4pairPm_param_2];
	ld.param.u64 	%rd72, [_Z16simulationKernelP8matPointP4argsP4pairPm_param_0];
	ld.global.f64 	%fd65, [%rd2+8];
	cvta.to.global.u64 	%rd52, %rd72;
	mad.lo.s64 	%rd53, %rd76, 40, %rd52;
	ld.global.f64 	%fd66, [%rd53+32];
	mul.f64 	%fd67, %fd65, %fd66;
	mul.f64 	%fd68, %fd163, %fd67;
	cvta.to.global.u64 	%rd54, %rd74;
	shl.b64 	%rd55, %rd76, 4;
	add.s64 	%rd56, %rd54, %rd55;
	st.global.f64 	[%rd56], %fd68;
	ld.global.f64 	%fd69, [%rd2+8];
	ld.global.f64 	%fd70, [%rd53+32];
	mul.f64 	%fd71, %fd69, %fd70;
	mul.f64 	%fd72, %fd164, %fd71;
	st.global.f64 	[%rd56+8], %fd72;
	add.s64 	%rd76, %rd76, 1;
	setp.le.u64 	%p44, %rd76, %rd12;
	@%p44 bra 	$L__BB0_5;
$L__BB0_25:
	bar.sync 	0;
	ld.global.u64 	%rd18, [%rd1];
	ld.global.u64 	%rd79, [%rd2];
	or.b64  	%rd57, %rd79, %rd18;
	and.b64  	%rd58, %rd57, -4294967296;
	setp.ne.s64 	%p45, %rd58, 0;
	@%p45 bra 	$L__BB0_27;
	cvt.u32.u64 	%r47, %rd18;
	cvt.u32.u64 	%r48, %rd79;
	div.u32 	%r49, %r48, %r47;
	cvt.u64.u32 	%rd78, %r49;
	bra.uni 	$L__BB0_28;
$L__BB0_27:
	div.u64 	%rd78, %rd79, %rd18;
$L__BB0_28:
	mul.lo.s64 	%rd23, %rd78, %rd9;
	add.s64 	%rd59, %rd18, -1;
	setp.eq.s64 	%p46, %rd59, %rd9;
	@%p46 bra 	$L__BB0_30;
	mad.lo.s64 	%rd79, %rd78, %rd11, -1;
$L__BB0_30:
	setp.gt.u64 	%p47, %rd23, %rd79;
	@%p47 bra 	$L__BB0_36;
	ld.param.u64 	%rd73, [_Z16simulationKernelP8matPointP4argsP4pairPm_param_0];
	cvta.to.global.u64 	%rd26, %rd73;
	add.s64 	%rd60, %rd79, 1;
	add.s64 	%rd61, %rd23, 1;
	max.u64 	%rd27, %rd60, %rd61;
	sub.s64 	%rd62, %rd27, %rd23;
	and.b64  	%rd80, %rd62, 3;
	setp.eq.s64 	%p48, %rd80, 0;
	mov.u64 	%rd82, %rd23;
	@%p48 bra 	$L__BB0_34;
	mov.u64 	%rd82, %rd23;
$L__BB0_33:
	.pragma "nounroll";
	shl.b64 	%rd63, %rd82, 4;
	add.s64 	%rd64, %rd42, %rd63;
	ld.f64 	%fd73, [%rd64];
	mad.lo.s64 	%rd65, %rd82, 40, %rd26;
	ld.global.f64 	%fd74, [%rd65+32];
	div.rn.f64 	%fd75, %fd73, %fd74;
	ld.global.f64 	%fd76, [%rd2+16];
	ld.global.f64 	%fd77, [%rd65+16];
	fma.rn.f64 	%fd78, %fd75, %fd76, %fd77;
	st.global.f64 	[%rd65+16], %fd78;
	ld.f64 	%fd79, [%rd64+8];
	div.rn.f64 	%fd80, %fd79, %fd74;
	ld.global.f64 	%fd81, [%rd2+16];
	ld.global.f64 	%fd82, [%rd65+24];
	fma.rn.f64 	%fd83, %fd80, %fd81, %fd82;
	st.global.f64 	[%rd65+24], %fd83;
	ld.global.f64 	%fd84, [%rd2+16];
	ld.global.f64 	%fd85, [%rd65];
	fma.rn.f64 	%fd86, %fd78, %fd84, %fd85;
	st.global.f64 	[%rd65], %fd86;
	ld.global.f64 	%fd87, [%rd2+16];
	ld.global.f64 	%fd88, [%rd65+8];
	fma.rn.f64 	%fd89, %fd83, %fd87, %fd88;
	st.global.f64 	[%rd65+8], %fd89;
	add.s64 	%rd82, %rd82, 1;
	add.s64 	%rd80, %rd80, -1;
	setp.ne.s64 	%p49, %rd80, 0;
	@%p49 bra 	$L__BB0_33;
$L__BB0_34:
	sub.s64 	%rd66, %rd23, %rd27;
	setp.gt.u64 	%p50, %rd66, -4;
	@%p50 bra 	$L__BB0_36;
$L__BB0_35:
	shl.b64 	%rd67, %rd82, 4;
	add.s64 	%rd68, %rd42, %rd67;
	ld.f64 	%fd90, [%rd68];
	mad.lo.s64 	%rd69, %rd82, 40, %rd26;
	ld.global.f64 	%fd91, [%rd69+32];
	div.rn.f64 	%fd92, %fd90, %fd91;
	ld.global.f64 	%fd93, [%rd2+16];
	ld.global.f64 	%fd94, [%rd69+16];
	fma.rn.f64 	%fd95, %fd92, %fd93, %fd94;
	st.global.f64 	[%rd69+16], %fd95;
	ld.f64 	%fd96, [%rd68+8];
	div.rn.f64 	%fd97, %fd96, %fd91;
	ld.global.f64 	%fd98, [%rd2+16];
	ld.global.f64 	%fd99, [%rd69+24];
	fma.rn.f64 	%fd100, %fd97, %fd98, %fd99;
	st.global.f64 	[%rd69+24], %fd100;
	ld.global.f64 	%fd101, [%rd2+16];
	ld.global.f64 	%fd102, [%rd69];
	fma.rn.f64 	%fd103, %fd95, %fd101, %fd102;
	st.global.f64 	[%rd69], %fd103;
	ld.global.f64 	%fd104, [%rd2+16];
	ld.global.f64 	%fd105, [%rd69+8];
	fma.rn.f64 	%fd106, %fd100, %fd104, %fd105;
	st.global.f64 	[%rd69+8], %fd106;
	ld.f64 	%fd107, [%rd68+16];
	ld.global.f64 	%fd108, [%rd69+72];
	div.rn.f64 	%fd109, %fd107, %fd108;
	ld.global.f64 	%fd110, [%rd2+16];
	ld.global.f64 	%fd111, [%rd69+56];
	fma.rn.f64 	%fd112, %fd109, %fd110, %fd111;
	st.global.f64 	[%rd69+56], %fd112;
	ld.f64 	%fd113, [%rd68+24];
	div.rn.f64 	%fd114, %fd113, %fd108;
	ld.global.f64 	%fd115, [%rd2+16];
	ld.global.f64 	%fd116, [%rd69+64];
	fma.rn.f64 	%fd117, %fd114, %fd115, %fd116;
	st.global.f64 	[%rd69+64], %fd117;
	ld.global.f64 	%fd118, [%rd2+16];
	ld.global.f64 	%fd119, [%rd69+40];
	fma.rn.f64 	%fd120, %fd112, %fd118, %fd119;
	st.global.f64 	[%rd69+40], %fd120;
	ld.global.f64 	%fd121, [%rd2+16];
	ld.global.f64 	%fd122, [%rd69+48];
	fma.rn.f64 	%fd123, %fd117, %fd121, %fd122;
	st.global.f64 	[%rd69+48], %fd123;
	ld.f64 	%fd124, [%rd68+32];
	ld.global.f64 	%fd125, [%rd69+112];
	div.rn.f64 	%fd126, %fd124, %fd125;
	ld.global.f64 	%fd127, [%rd2+16];
	ld.global.f64 	%fd128, [%rd69+96];
	fma.rn.f64 	%fd129, %fd126, %fd127, %fd128;
	st.global.f64 	[%rd69+96], %fd129;
	ld.f64 	%fd130, [%rd68+40];
	div.rn.f64 	%fd131, %fd130, %fd125;
	ld.global.f64 	%fd132, [%rd2+16];
	ld.global.f64 	%fd133, [%rd69+104];
	fma.rn.f64 	%fd134, %fd131, %fd132, %fd133;
	st.global.f64 	[%rd69+104], %fd134;
	ld.global.f64 	%fd135, [%rd2+16];
	ld.global.f64 	%fd136, [%rd69+80];
	fma.rn.f64 	%fd137, %fd129, %fd135, %fd136;
	st.global.f64 	[%rd69+80], %fd137;
	ld.global.f64 	%fd138, [%rd2+16];
	ld.global.f64 	%fd139, [%rd69+88];
	fma.rn.f64 	%fd140, %fd134, %fd138, %fd139;
	st.global.f64 	[%rd69+88], %fd140;
	ld.f64 	%fd141, [%rd68+48];
	ld.global.f64 	%fd142, [%rd69+152];
	div.rn.f64 	%fd143, %fd141, %fd142;
	ld.global.f64 	%fd144, [%rd2+16];
	ld.global.f64 	%fd145, [%rd69+136];
	fma.rn.f64 	%fd146, %fd143, %fd144, %fd145;
	st.global.f64 	[%rd69+136], %fd146;
	ld.f64 	%fd147, [%rd68+56];
	div.rn.f64 	%fd148, %fd147, %fd142;
	ld.global.f64 	%fd149, [%rd2+16];
	ld.global.f64 	%fd150, [%rd69+144];
	fma.rn.f64 	%fd151, %fd148, %fd149, %fd150;
	st.global.f64 	[%rd69+144], %fd151;
	ld.global.f64 	%fd152, [%rd2+16];
	ld.global.f64 	%fd153, [%rd69+120];
	fma.rn.f64 	%fd154, %fd146, %fd152, %fd153;
	st.global.f64 	[%rd69+120], %fd154;
	ld.global.f64 	%fd155, [%rd2+16];
	ld.global.f64 	%fd156, [%rd69+128];
	fma.rn.f64 	%fd157, %fd151, %fd155, %fd156;
	st.global.f64 	[%rd69+128], %fd157;
	add.s64 	%rd82, %rd82, 4;
	setp.le.u64 	%p51, %rd82, %rd79;
	@%p51 bra 	$L__BB0_35;
$L__BB0_36:
	bar.sync 	0;
	{ // callseq 4, 0
	.param .b64 param0;
	st.param.b64 	[param0], %rd42;
	call.uni 
	free, 
	(
	param0
	);
	} // callseq 4
	ret;

}
.func  (.param .b64 func_retval0) __internal_accurate_pow(
	.param .b64 __internal_accurate_pow_param_0,
	.param .b64 __internal_accurate_pow_param_1
)
{
	.reg .pred 	%p<8>;
	.reg .b32 	%r<49>;
	.reg .b32 	%f<3>;
	.reg .b64 	%fd<109>;

	ld.param.f64 	%fd10, [__internal_accurate_pow_param_0];
	ld.param.f64 	%fd11, [__internal_accurate_pow_param_1];
	{
	.reg .b32 %temp; 
	mov.b64 	{%temp, %r46}, %fd10;
	}
	{
	.reg .b32 %temp; 
	mov.b64 	{%r45, %temp}, %fd10;
	}
	shr.u32 	%r47, %r46, 20;
	setp.gt.u32 	%p1, %r46, 1048575;
	@%p1 bra 	$L__BB1_2;
	mul.f64 	%fd12, %fd10, 0d4350000000000000;
	{
	.reg .b32 %temp; 
	mov.b64 	{%temp, %r46}, %fd12;
	}
	{
	.reg .b32 %temp; 
	mov.b64 	{%r45, %temp}, %fd12;
	}
	shr.u32 	%r16, %r46, 20;
	add.s32 	%r47, %r16, -54;
$L__BB1_2:
	add.s32 	%r48, %r47, -1023;
	and.b32  	%r17, %r46, -2146435073;
	or.b32  	%r18, %r17, 1072693248;
	mov.b64 	%fd107, {%r45, %r18};
	setp.lt.u32 	%p2, %r18, 1073127583;
	@%p2 bra 	$L__BB1_4;
	{
	.reg .b32 %temp; 
	mov.b64 	{%r19, %temp}, %fd107;
	}
	{
	.reg .b32 %temp; 
	mov.b64 	{%temp, %r20}, %fd107;
	}
	add.s32 	%r21, %r20, -1048576;
	mov.b64 	%fd107, {%r19, %r21};
	add.s32 	%r48, %r47, -1022;
$L__BB1_4:
	add.f64 	%fd13, %fd107, 0dBFF0000000000000;
	add.f64 	%fd14, %fd107, 0d3FF0000000000000;
	rcp.approx.ftz.f64 	%fd15, %fd14;
	neg.f64 	%fd16, %fd14;
	fma.rn.f64 	%fd17, %fd16, %fd15, 0d3FF0000000000000;
	fma.rn.f64 	%fd18, %fd17, %fd17, %fd17;
	fma.rn.f64 	%fd19, %fd18, %fd15, %fd15;
	mul.f64 	%fd20, %fd13, %fd19;
	fma.rn.f64 	%fd21, %fd13, %fd19, %fd20;
	mul.f64 	%fd22, %fd21, %fd21;
	fma.rn.f64 	%fd23, %fd22, 0d3EB0F5FF7D2CAFE2, 0d3ED0F5D241AD3B5A;
	fma.rn.f64 	%fd24, %fd23, %fd22, 0d3EF3B20A75488A3F;
	fma.rn.f64 	%fd25, %fd24, %fd22, 0d3F1745CDE4FAECD5;
	fma.rn.f64 	%fd26, %fd25, %fd22, 0d3F3C71C7258A578B;
	fma.rn.f64 	%fd27, %fd26, %fd22, 0d3F6249249242B910;
	fma.rn.f64 	%fd28, %fd27, %fd22, 0d3F89999999999DFB;
	sub.f64 	%fd29, %fd13, %fd21;
	add.f64 	%fd30, %fd29, %fd29;
	neg.f64 	%fd31, %fd21;
	fma.rn.f64 	%fd32, %fd31, %fd13, %fd30;
	mul.f64 	%fd33, %fd19, %fd32;
	fma.rn.f64 	%fd34, %fd22, %fd28, 0d3FB5555555555555;
	mov.f64 	%fd35, 0d3FB5555555555555;
	sub.f64 	%fd36, %fd35, %fd34;
	fma.rn.f64 	%fd37, %fd22, %fd28, %fd36;
	add.f64 	%fd38, %fd37, 0dBC46A4CB00B9E7B0;
	add.f64 	%fd39, %fd34, %fd38;
	sub.f64 	%fd40, %fd34, %fd39;
	add.f64 	%fd41, %fd38, %fd40;
	mul.rn.f64 	%fd42, %fd21, %fd21;
	neg.f64 	%fd43, %fd42;
	fma.rn.f64 	%fd44, %fd21, %fd21, %fd43;
	{
	.reg .b32 %temp; 
	mov.b64 	{%r22, %temp}, %fd33;
	}
	{
	.reg .b32 %temp; 
	mov.b64 	{%temp, %r23}, %fd33;
	}
	add.s32 	%r24, %r23, 1048576;
	mov.b64 	%fd45, {%r22, %r24};
	fma.rn.f64 	%fd46, %fd21, %fd45, %fd44;
	mul.rn.f64 	%fd47, %fd42, %fd21;
	neg.f64 	%fd48, %fd47;
	fma.rn.f64 	%fd49, %fd42, %fd21, %fd48;
	fma.rn.f64 	%fd50, %fd42, %fd33, %fd49;
	fma.rn.f64 	%fd51, %fd46, %fd21, %fd50;
	mul.rn.f64 	%fd52, %fd39, %fd47;
	neg.f64 	%fd53, %fd52;
	fma.rn.f64 	%fd54, %fd39, %fd47, %fd53;
	fma.rn.f64 	%fd55, %fd39, %fd51, %fd54;
	fma.rn.f64 	%fd56, %fd41, %fd47, %fd55;
	add.f64 	%fd57, %fd52, %fd56;
	sub.f64 	%fd58, %fd52, %fd57;
	add.f64 	%fd59, %fd56, %fd58;
	add.f64 	%fd60, %fd21, %fd57;
	sub.f64 	%fd61, %fd21, %fd60;
	add.f64 	%fd62, %fd57, %fd61;
	add.f64 	%fd63, %fd59, %fd62;
	add.f64 	%fd64, %fd33, %fd63;
	add.f64 	%fd65, %fd60, %fd64;
	sub.f64 	%fd66, %fd60, %fd65;
	add.f64 	%fd67, %fd64, %fd66;
	xor.b32  	%r25, %r48, -2147483648;
	mov.b32 	%r26, 1127219200;
	mov.b64 	%fd68, {%r25, %r26};
	mov.b32 	%r27, -2147483648;
	mov.b64 	%fd69, {%r27, %r26};
	sub.f64 	%fd70, %fd68, %fd69;
	fma.rn.f64 	%fd71, %fd70, 0d3FE62E42FEFA39EF, %fd65;
	fma.rn.f64 	%fd72, %fd70, 0dBFE62E42FEFA39EF, %fd71;
	sub.f64 	%fd73, %fd72, %fd65;
	sub.f64 	%fd74, %fd67, %fd73;
	fma.rn.f64 	%fd75, %fd70, 0d3C7ABC9E3B39803F, %fd74;
	add.f64 	%fd76, %fd71, %fd75;
	sub.f64 	%fd77, %fd71, %fd76;
	add.f64 	%fd78, %fd75, %fd77;
	{
	.reg .b32 %temp; 
	mov.b64 	{%temp, %r28}, %fd11;
	}
	{
	.reg .b32 %temp; 
	mov.b64 	{%r29, %temp}, %fd11;
	}
	shl.b32 	%r30, %r28, 1;
	setp.gt.u32 	%p3, %r30, -33554433;
	and.b32  	%r31, %r28, -15728641;
	selp.b32 	%r32, %r31, %r28, %p3;
	mov.b64 	%fd79, {%r29, %r32};
	mul.rn.f64 	%fd80, %fd76, %fd79;
	neg.f64 	%fd81, %fd80;
	fma.rn.f64 	%fd82, %fd76, %fd79, %fd81;
	fma.rn.f64 	%fd83, %fd78, %fd79, %fd82;
	add.f64 	%fd4, %fd80, %fd83;
	sub.f64 	%fd84, %fd80, %fd4;
	add.f64 	%fd5, %fd83, %fd84;
	fma.rn.f64 	%fd85, %fd4, 0d3FF71547652B82FE, 0d4338000000000000;
	{
	.reg .b32 %temp; 
	mov.b64 	{%r13, %temp}, %fd85;
	}
	mov.f64 	%fd86, 0dC338000000000000;
	add.rn.f64 	%fd87, %fd85, %fd86;
	fma.rn.f64 	%fd88, %fd87, 0dBFE62E42FEFA39EF, %fd4;
	fma.rn.f64 	%fd89, %fd87, 0dBC7ABC9E3B39803F, %fd88;
	fma.rn.f64 	%fd90, %fd89, 0d3E5ADE1569CE2BDF, 0d3E928AF3FCA213EA;
	fma.rn.f64 	%fd91, %fd90, %fd89, 0d3EC71DEE62401315;
	fma.rn.f64 	%fd92, %fd91, %fd89, 0d3EFA01997C89EB71;
	fma.rn.f64 	%fd93, %fd92, %fd89, 0d3F2A01A014761F65;
	fma.rn.f64 	%fd94, %fd93, %fd89, 0d3F56C16C1852B7AF;
	fma.rn.f64 	%fd95, %fd94, %fd89, 0d3F81111111122322;
	fma.rn.f64 	%fd96, %fd95, %fd89, 0d3FA55555555502A1;
	fma.rn.f64 	%fd97, %fd96, %fd89, 0d3FC5555555555511;
	fma.rn.f64 	%fd98, %fd97, %fd89, 0d3FE000000000000B;
	fma.rn.f64 	%fd99, %fd98, %fd89, 0d3FF0000000000000;
	fma.rn.f64 	%fd100, %fd99, %fd89, 0d3FF0000000000000;
	{
	.reg .b32 %temp; 
	mov.b64 	{%r14, %temp}, %fd100;
	}
	{
	.reg .b32 %temp; 
	mov.b64 	{%temp, %r15}, %fd100;
	}
	shl.b32 	%r33, %r13, 20;
	add.s32 	%r34, %r33, %r15;
	mov.b64 	%fd108, {%r14, %r34};
	{
	.reg .b32 %temp; 
	mov.b64 	{%temp, %r35}, %fd4;
	}
	mov.b32 	%f2, %r35;
	abs.f32 	%f1, %f2;
	setp.lt.f32 	%p4, %f1, 0f4086232B;
	@%p4 bra 	$L__BB1_7;
	setp.lt.f64 	%p5, %fd4, 0d0000000000000000;
	add.f64 	%fd101, %fd4, 0d7FF0000000000000;
	selp.f64 	%fd108, 0d0000000000000000, %fd101, %p5;
	setp.geu.f32 	%p6, %f1, 0f40874800;
	@%p6 bra 	$L__BB1_7;
	shr.u32 	%r36, %r13, 31;
	add.s32 	%r37, %r13, %r36;
	shr.s32 	%r38, %r37, 1;
	shl.b32 	%r39, %r38, 20;
	add.s32 	%r40, %r15, %r39;
	mov.b64 	%fd102, {%r14, %r40};
	sub.s32 	%r41, %r13, %r38;
	shl.b32 	%r42, %r41, 20;
	add.s32 	%r43, %r42, 1072693248;
	mov.b32 	%r44, 0;
	mov.b64 	%fd103, {%r44, %r43};
	mul.f64 	%fd108, %fd103, %fd102;
$L__BB1_7:
	abs.f64 	%fd104, %fd108;
	setp.eq.f64 	%p7, %fd104, 0d7FF0000000000000;
	fma.rn.f64 	%fd105, %fd108, %fd5, %fd108;
	selp.f64 	%fd106, %fd108, %fd105, %p7;
	st.param.f64 	[func_retval0], %fd106;
	ret;

}


// ===== COMPILED SASS (sm_100) =====

	.target	sm_100

	.elftype	@"ET_EXEC"


//--------------------- .note.nv.tkinfo           --------------------------
	.section	.note.nv.tkinfo,"",@"SHT_NOTE"
	.sectionflags	@"SHF_NOTE_NV_TKINFO"
	.tkinfo
        /*0018*/ 	.word	0x00000002
        /*0030*/ 	.string	""
        /*0030*/ 	.string	"ptxas"
        /*0030*/ 	.string	"Cuda compilation tools, release 13.0, V13.0.88"
        /*0030*/ 	.string	"Build cuda_13.0.r13.0/compiler.36424714_0"
        /*0030*/ 	.string	"-arch sm_100 -m 64 "



//--------------------- .note.nv.cuinfo           --------------------------
	.section	.note.nv.cuinfo,"",@"SHT_NOTE"
	.sectionflags	@"SHF_NOTE_NV_CUINFO"
        /*0018*/ 	.short	0x0002
        /*001a*/ 	.short	0x0064
        /*001c*/ 	.short	0x0082
	.zero		2


//--------------------- .nv.info                  --------------------------
	.section	.nv.info,"",@"SHT_CUDA_INFO"
	.align	4


	//----- nvinfo : EIATTR_REGCOUNT
	.align		4
        /*0000*/ 	.byte	0x04, 0x2f
        /*0002*/ 	.short	(.L_1 - .L_0)
	.align		4
.L_0:
        /*0004*/ 	.word	index@(_Z16simulationKernelP8matPointP4argsP4pairPm)
        /*0008*/ 	.word	0x00000038


	//----- nvinfo : EIATTR_FRAME_SIZE
	.align		4
.L_1:
        /*000c*/ 	.byte	0x04, 0x11
        /*000e*/ 	.short	(.L_3 - .L_2)
	.align		4
.L_2:
        /*0010*/ 	.word	index@($_Z16simulationKernelP8matPointP4argsP4pairPm$__internal_accurate_pow)
        /*0014*/ 	.word	0x00000000


	//----- nvinfo : EIATTR_FRAME_SIZE
	.align		4
.L_3:
        /*0018*/ 	.byte	0x04, 0x11
        /*001a*/ 	.short	(.L_5 - .L_4)
	.align		4
.L_4:
        /*001c*/ 	.word	index@($__internal_2_$__cuda_sm20_dsqrt_rn_f64_mediumpath_v1)
        /*0020*/ 	.word	0x00000000


	//----- nvinfo : EIATTR_FRAME_SIZE
	.align		4
.L_5:
        /*0024*/ 	.byte	0x04, 0x11
        /*0026*/ 	.short	(.L_7 - .L_6)
	.align		4
.L_6:
        /*0028*/ 	.word	index@($__internal_1_$__cuda_sm20_div_u64)
        /*002c*/ 	.word	0x00000000


	//----- nvinfo : EIATTR_FRAME_SIZE
	.align		4
.L_7:
        /*0030*/ 	.byte	0x04, 0x11
        /*0032*/ 	.short	(.L_9 - .L_8)
	.align		4
.L_8:
        /*0034*/ 	.word	index@($__internal_0_$__cuda_sm20_div_rn_f64_full)
        /*0038*/ 	.word	0x00000000


	//----- nvinfo : EIATTR_FRAME_SIZE
	.align		4
.L_9:
        /*003c*/ 	.byte	0x04, 0x11
        /*003e*/ 	.short	(.L_11 - .L_10)
	.align		4
.L_10:
        /*0040*/ 	.word	index@(_Z16simulationKernelP8matPointP4argsP4pairPm)
        /*0044*/ 	.word	0x00000000


	//----- nvinfo : EIATTR_MIN_STACK_SIZE
	.align		4
.L_11:
        /*0048*/ 	.byte	0x04, 0x12
        /*004a*/ 	.short	(.L_13 - .L_12)
	.align		4
.L_12:
        /*004c*/ 	.word	index@(_Z16simulationKernelP8matPointP4argsP4pairPm)
        /*0050*/ 	.word	0x00000000
.L_13:


//--------------------- .nv.compat                --------------------------
	.section	.nv.compat,"",@"SHT_CUDA_COMPAT_INFO"
	.align	4
        /*0000*/ 	.byte	0x02, 0x09, 0x00, 0x00, 0x02, 0x02, 0x01, 0x00, 0x02, 0x05, 0x05, 0x00, 0x03, 0x07, 0x01, 0x01
        /*0010*/ 	.byte	0x02, 0x03, 0x00, 0x00, 0x02, 0x06, 0x01, 0x00, 0x04, 0x0b, 0x08, 0x00, 0x01, 0x00, 0x00, 0x00
        /*0020*/ 	.byte	0x00, 0x00, 0x00, 0x00


//--------------------- .nv.info._Z16simulationKernelP8matPointP4argsP4pairPm --------------------------
	.section	.nv.info._Z16simulationKernelP8matPointP4argsP4pairPm,"",@"SHT_CUDA_INFO"
	.sectionflags	@""
	.align	4


	//----- nvinfo : EIATTR_CUDA_API_VERSION
	.align		4
        /*0000*/ 	.byte	0x04, 0x37
        /*0002*/ 	.short	(.L_15 - .L_14)
.L_14:
        /*0004*/ 	.word	0x00000082


	//----- nvinfo : EIATTR_KPARAM_INFO
	.align		4
.L_15:
        /*0008*/ 	.byte	0x04, 0x17
        /*000a*/ 	.short	(.L_17 - .L_16)
.L_16:
        /*000c*/ 	.word	0x00000000
        /*0010*/ 	.short	0x0003
        /*0012*/ 	.short	0x0018
        /*0014*/ 	.byte	0x00, 0xf5, 0x21, 0x00


	//----- nvinfo : EIATTR_KPARAM_INFO
	.align		4
.L_17:
        /*0018*/ 	.byte	0x04, 0x17
        /*001a*/ 	.short	(.L_19 - .L_18)
.L_18:
        /*001c*/ 	.word	0x00000000
        /*0020*/ 	.short	0x0002
        /*0022*/ 	.short	0x0010
        /*0024*/ 	.byte	0x00, 0xf5, 0x21, 0x00


	//----- nvinfo : EIATTR_KPARAM_INFO
	.align		4
.L_19:
        /*0028*/ 	.byte	0x04, 0x17
        /*002a*/ 	.short	(.L_21 - .L_20)
.L_20:
        /*002c*/ 	.word	0x00000000
        /*0030*/ 	.short	0x0001
        /*0032*/ 	.short	0x0008
        /*0034*/ 	.byte	0x00, 0xf5, 0x21, 0x00


	//----- nvinfo : EIATTR_KPARAM_INFO
	.align		4
.L_21:
        /*0038*/ 	.byte	0x04, 0x17
        /*003a*/ 	.short	(.L_23 - .L_22)
.L_22:
        /*003c*/ 	.word	0x00000000
        /*0040*/ 	.short	0x0000
        /*0042*/ 	.short	0x0000
        /*0044*/ 	.byte	0x00, 0xf5, 0x21, 0x00


	//----- nvinfo : EIATTR_SPARSE_MMA_MASK
	.align		4
.L_23:
        /*0048*/ 	.byte	0x03, 0x50
        /*004a*/ 	.short	0x0000


	//----- nvinfo : EIATTR_MAXREG_COUNT
	.align		4
        /*004c*/ 	.byte	0x03, 0x1b
        /*004e*/ 	.short	0x00ff


	//----- nvinfo : EIATTR_NUM_BARRIERS
	.align		4
        /*0050*/ 	.byte	0x02, 0x4c
        /*0052*/ 	.byte	0x01
	.zero		1


	//----- nvinfo : EIATTR_EXTERNS
	.align		4
        /*0054*/ 	.byte	0x04, 0x0f
        /*0056*/ 	.short	(.L_25 - .L_24)


	//   ....[0]....
	.align		4
.L_24:
        /*0058*/ 	.word	index@(malloc)


	//   ....[1]....
	.align		4
        /*005c*/ 	.word	index@(free)


	//----- nvinfo : EIATTR_MERCURY_ISA_VERSION
	.align		4
.L_25:
        /*0060*/ 	.byte	0x03, 0x5f
        /*0062*/ 	.short	0x0101


	//----- nvinfo : EIATTR_VRC_CTA_INIT_COUNT
	.align		4
        /*0064*/ 	.byte	0x02, 0x4a
	.zero		1
	.zero		1


	//----- nvinfo : EIATTR_SYSCALL_OFFSETS
	.align		4
        /*0068*/ 	.byte	0x04, 0x46
        /*006a*/ 	.short	(.L_27 - .L_26)


	//   ....[0]....
.L_26:
        /*006c*/ 	.word	0x00000090


	//   ....[1]....
        /*0070*/ 	.word	0x00002d30


	//----- nvinfo : EIATTR_EXIT_INSTR_OFFSETS
	.align		4
.L_27:
        /*0074*/ 	.byte	0x04, 0x1c
        /*0076*/ 	.short	(.L_29 - .L_28)


	//   ....[0]....
.L_28:
        /*0078*/ 	.word	0x00002d40


	//----- nvinfo : EIATTR_CRS_STACK_SIZE
	.align		4
.L_29:
        /*007c*/ 	.byte	0x04, 0x1e
        /*007e*/ 	.short	(.L_31 - .L_30)
.L_30:
        /*0080*/ 	.word	0x00000000


	//----- nvinfo : EIATTR_CBANK_PARAM_SIZE
	.align		4
.L_31:
        /*0084*/ 	.byte	0x03, 0x19
        /*0086*/ 	.short	0x0020


	//----- nvinfo : EIATTR_PARAM_CBANK
	.align		4
        /*0088*/ 	.byte	0x04, 0x0a
        /*008a*/ 	.short	(.L_33 - .L_32)
	.align		4
.L_32:
        /*008c*/ 	.word	index@(.nv.constant0._Z16simulationKernelP8matPointP4argsP4pairPm)
        /*0090*/ 	.short	0x0380
        /*0092*/ 	.short	0x0020


	//----- nvinfo : EIATTR_SW_WAR
	.align		4
.L_33:
        /*0094*/ 	.byte	0x04, 0x36
        /*0096*/ 	.short	(.L_35 - .L_34)
.L_34:
        /*0098*/ 	.word	0x00000008
.L_35:


//--------------------- .nv.callgraph             --------------------------
	.section	.nv.callgraph,"",@"SHT_CUDA_CALLGRAPH"
	.align	4
	.sectionentsize	8
	.align		4
        /*0000*/ 	.word	0x00000000
	.align		4
        /*0004*/ 	.word	0xffffffff
	.align		4
        /*0008*/ 	.word	index@(_Z16simulationKernelP8matPointP4argsP4pairPm)
	.align		4
        /*000c*/ 	.word	index@(free)
	.align		4
        /*0010*/ 	.word	index@(_Z16simulationKernelP8matPointP4argsP4pairPm)
	.align		4
        /*0014*/ 	.word	index@(malloc)
	.align		4
        /*0018*/ 	.word	0x00000000
	.align		4
        /*001c*/ 	.word	0xfffffffe
	.align		4
        /*0020*/ 	.word	0x00000000
	.align		4
        /*0024*/ 	.word	0xfffffffd
	.align		4
        /*0028*/ 	.word	0x00000000
	.align		4
        /*002c*/ 	.word	0xfffffffc


//--------------------- .nv.constant4             --------------------------
	.section	.nv.constant4,"a",@progbits
	.align	8
	.align		8
.nv.constant4:
        /*0000*/ 	.dword	malloc
	.align		8
        /*0008*/ 	.dword	free


//--------------------- .text._Z16simulationKernelP8matPointP4argsP4pairPm --------------------------
	.section	.text._Z16simulationKernelP8matPointP4argsP4pairPm,"ax",@progbits
	.align	128
        .global         _Z16simulationKernelP8matPointP4argsP4pairPm
        .type           _Z16simulationKernelP8matPointP4argsP4pairPm,@function
        .size           _Z16simulationKernelP8matPointP4argsP4pairPm,(.L_x_67 - _Z16simulationKernelP8matPointP4argsP4pairPm)
        .other          _Z16simulationKernelP8matPointP4argsP4pairPm,@"STO_CUDA_ENTRY STV_DEFAULT"
_Z16simulationKernelP8matPointP4argsP4pairPm:
.text._Z16simulationKernelP8matPointP4argsP4pairPm:
[----:B------:R-:W0:Y:S08]  /*0000*/  LDC R1, c[0x0][0x37c] ;  /* 0x0000df00ff017b82 */ /* 0x000e300000000800 */
[----:B------:R-:W1:Y:S01]  /*0010*/  LDC.64 R2, c[0x0][0x388] ;  /* 0x0000e200ff027b82 */ /* 0x000e620000000a00 */
[----:B------:R-:W1:Y:S02]  /*0020*/  LDCU.64 UR36, c[0x0][0x358] ;  /* 0x00006b00ff2477ac */ /* 0x000e640008000a00 */
[----:B-1----:R-:W2:Y:S01]  /*0030*/  LDG.E.64 R2, desc[UR36][R2.64] ;  /* 0x0000002402027981 */ /* 0x002ea2000c1e1b00 */
[----:B------:R-:W-:-:S04]  /*0040*/  MOV R0, 0x0 ;  /* 0x0000000000007802 */ /* 0x000fc80000000f00 */
[----:B------:R1:W3:Y:S01]  /*0050*/  LDC.64 R6, c[0x4][R0] ;  /* 0x0100000000067b82 */ /* 0x0002e20000000a00 */
[C---:B--2---:R-:W-:Y:S01]  /*0060*/  SHF.L.U64.HI R5, R2.reuse, 0x4, R3 ;  /* 0x0000000402057819 */ /* 0x044fe20000010203 */
[----:B01-3--:R-:W-:-:S07]  /*0070*/  IMAD.SHL.U32 R4, R2, 0x10, RZ ;  /* 0x0000001002047824 */ /* 0x00bfce00078e00ff */
[----:B------:R-:W-:-:S07]  /*0080*/  LEPC R20, `(.L_x_0) ;  /* 0x000000001014794e */ /* 0x000fce0000000000 */
[----:B------:R-:W-:Y:S05]  /*0090*/  CALL.ABS.NOINC R6 ;  /* 0x0000000006007343 */ /* 0x000fea0003c00000 */
.L_x_0:
[----:B------:R-:W0:Y:S08]  /*00a0*/  LDC.64 R6, c[0x0][0x398] ;  /* 0x0000e600ff067b82 */ /* 0x000e300000000a00 */
[----:B------:R-:W1:Y:S01]  /*00b0*/  LDC.64 R2, c[0x0][0x388] ;  /* 0x0000e200ff027b82 */ /* 0x000e620000000a00 */
[----:B0-----:R-:W2:Y:S04]  /*00c0*/  LDG.E.64 R6, desc[UR36][R6.64] ;  /* 0x0000002406067981 */ /* 0x001ea8000c1e1b00 */
[----:B-1----:R-:W2:Y:S02]  /*00d0*/  LDG.E.64 R2, desc[UR36][R2.64] ;  /* 0x0000002402027981 */ /* 0x002ea4000c1e1b00 */
[----:B--2---:R-:W-:-:S04]  /*00e0*/  LOP3.LUT R0, R3, R7, RZ, 0xfc, !PT ;  /* 0x0000000703007212 */ /* 0x004fc800078efcff */
[----:B------:R-:W-:-:S13]  /*00f0*/  ISETP.NE.U32.AND P0, PT, R0, RZ, PT ;  /* 0x000000ff0000720c */ /* 0x000fda0003f05070 */
[----:B------:R-:W-:Y:S05]  /*0100*/  @P0 BRA `(.L_x_1) ;  /* 0x0000000000500947 */ /* 0x000fea0003800000 */
[----:B------:R-:W0:Y:S01]  /*0110*/  I2F.U32.RP R0, R6 ;  /* 0x0000000600007306 */ /* 0x000e220000209000 */
[----:B------:R-:W-:Y:S01]  /*0120*/  IMAD.MOV R11, RZ, RZ, -R6 ;  /* 0x000000ffff0b7224 */ /* 0x000fe200078e0a06 */
[----:B------:R-:W-:Y:S01]  /*0130*/  ISETP.NE.U32.AND P2, PT, R6, RZ, PT ;  /* 0x000000ff0600720c */ /* 0x000fe20003f45070 */
[----:B------:R-:W-:-:S05]  /*0140*/  IMAD.MOV.U32 R27, RZ, RZ, RZ ;  /* 0x000000ffff1b7224 */ /* 0x000fca00078e00ff */
[----:B0-----:R-:W0:Y:S02]  /*0150*/  MUFU.RCP R0, R0 ;  /* 0x0000000000007308 */ /* 0x001e240000001000 */
[----:B0-----:R-:W-:-:S06]  /*0160*/  VIADD R8, R0, 0xffffffe ;  /* 0x0ffffffe00087836 */ /* 0x001fcc0000000000 */
[----:B------:R0:W1:Y:S02]  /*0170*/  F2I.FTZ.U32.TRUNC.NTZ R9, R8 ;  /* 0x0000000800097305 */ /* 0x000064000021f000 */
[----:B0-----:R-:W-:Y:S02]  /*0180*/  IMAD.MOV.U32 R8, RZ, RZ, RZ ;  /* 0x000000ffff087224 */ /* 0x001fe400078e00ff */
[----:B-1----:R-:W-:-:S04]  /*0190*/  IMAD R11, R11, R9, RZ ;  /* 0x000000090b0b7224 */ /* 0x002fc800078e02ff */
[----:B------:R-:W-:-:S06]  /*01a0*/  IMAD.HI.U32 R9, R9, R11, R8 ;  /* 0x0000000b09097227 */ /* 0x000fcc00078e0008 */
[----:B------:R-:W-:-:S04]  /*01b0*/  IMAD.HI.U32 R26, R9, R2, RZ ;  /* 0x00000002091a7227 */ /* 0x000fc800078e00ff */
[----:B------:R-:W-:-:S04]  /*01c0*/  IMAD.MOV R9, RZ, RZ, -R26 ;  /* 0x000000ffff097224 */ /* 0x000fc800078e0a1a */
[----:B------:R-:W-:-:S05]  /*01d0*/  IMAD R9, R6, R9, R2 ;  /* 0x0000000906097224 */ /* 0x000fca00078e0202 */
[----:B------:R-:W-:-:S13]  /*01e0*/  ISETP.GE.U32.AND P0, PT, R9, R6, PT ;  /* 0x000000060900720c */ /* 0x000fda0003f06070 */
[----:B------:R-:W-:Y:S01]  /*01f0*/  @P0 IADD3 R9, PT, PT, -R6, R9, RZ ;  /* 0x0000000906090210 */ /* 0x000fe20007ffe1ff */
[----:B------:R-:W-:-:S03]  /*0200*/  @P0 VIADD R26, R26, 0x1 ;  /* 0x000000011a1a0836 */ /* 0x000fc60000000000 */
[----:B------:R-:W-:-:S13]  /*0210*/  ISETP.GE.U32.AND P1, PT, R9, R6, PT ;  /* 0x000000060900720c */ /* 0x000fda0003f26070 */
[----:B------:R-:W-:Y:S01]  /*0220*/  @P1 VIADD R26, R26, 0x1 ;  /* 0x000000011a1a1836 */ /* 0x000fe20000000000 */
[----:B------:R-:W-:Y:S01]  /*0230*/  @!P2 LOP3.LUT R26, RZ, R6, RZ, 0x33, !PT ;  /* 0x00000006ff1aa212 */ /* 0x000fe200078e33ff */
[----:B------:R-:W-:Y:S06]  /*0240*/  BRA `(.L_x_2) ;  /* 0x0000000000187947 */ /* 0x000fec0003800000 */
.L_x_1:
[----:B------:R-:W-:Y:S01]  /*0250*/  IMAD.MOV.U32 R14, RZ, RZ, R2 ;  /* 0x000000ffff0e7224 */ /* 0x000fe200078e0002 */
[----:B------:R-:W-:Y:S01]  /*0260*/  MOV R15, R6 ;  /* 0x00000006000f7202 */ /* 0x000fe20000000f00 */
[----:B------:R-:W-:Y:S01]  /*0270*/  IMAD.MOV.U32 R16, RZ, RZ, R3 ;  /* 0x000000ffff107224 */ /* 0x000fe200078e0003 */
[----:B------:R-:W-:Y:S01]  /*0280*/  MOV R18, 0x2b0 ;  /* 0x000002b000127802 */ /* 0x000fe20000000f00 */
[----:B------:R-:W-:-:S07]  /*0290*/  IMAD.MOV.U32 R19, RZ, RZ, R7 ;  /* 0x000000ffff137224 */ /* 0x000fce00078e0007 */
[----:B------:R-:W-:Y:S05]  /*02a0*/  CALL.REL.NOINC `($__internal_1_$__cuda_sm20_div_u64) ;  /* 0x0000003000147944 */ /* 0x000fea0003c00000 */
.L_x_2:
[----:B------:R-:W0:Y:S01]  /*02b0*/  S2R R17, SR_TID.X ;  /* 0x0000000000117919 */ /* 0x000e220000002100 */
[----:B------:R-:W-:-:S04]  /*02c0*/  IADD3 R6, P1, PT, R6, -0x1, RZ ;  /* 0xffffffff06067810 */ /* 0x000fc80007f3e0ff */
[----:B------:R-:W-:Y:S01]  /*02d0*/  IADD3.X R8, PT, PT, R7, -0x1, RZ, P1, !PT ;  /* 0xffffffff07087810 */ /* 0x000fe20000ffe4ff */
[----:B0-----:R-:W-:Y:S01]  /*02e0*/  VIADD R0, R17, 0x1 ;  /* 0x0000000111007836 */ /* 0x001fe20000000000 */
[----:B------:R-:W-:-:S03]  /*02f0*/  ISETP.NE.U32.AND P0, PT, R6, R17, PT ;  /* 0x000000110600720c */ /* 0x000fc60003f05070 */
[-C--:B------:R-:W-:Y:S01]  /*0300*/  IMAD R9, R27, R0.reuse, RZ ;  /* 0x000000001b097224 */ /* 0x080fe200078e02ff */
[----:B------:R-:W-:Y:S01]  /*0310*/  ISETP.NE.AND.EX P0, PT, R8, RZ, PT, P0 ;  /* 0x000000ff0800720c */ /* 0x000fe20003f05300 */
[----:B------:R-:W-:-:S04]  /*0320*/  IMAD.WIDE.U32 R6, R26, R0, RZ ;  /* 0x000000001a067225 */ /* 0x000fc800078e00ff */
[----:B------:R-:W-:Y:S01]  /*0330*/  IMAD.IADD R8, R7, 0x1, R9 ;  /* 0x0000000107087824 */ /* 0x000fe200078e0209 */
[----:B------:R-:W-:Y:S01]  /*0340*/  SEL R33, R2, R6, !P0 ;  /* 0x0000000602217207 */ /* 0x000fe20004000000 */
[-C--:B------:R-:W-:Y:S02]  /*0350*/  IMAD R7, R27, R17.reuse, RZ ;  /* 0x000000111b077224 */ /* 0x080fe400078e02ff */
[----:B------:R-:W-:Y:S01]  /*0360*/  IMAD.WIDE.U32 R26, R26, R17, RZ ;  /* 0x000000111a1a7225 */ /* 0x000fe200078e00ff */
[----:B------:R-:W-:Y:S02]  /*0370*/  SEL R35, R3, R8, !P0 ;  /* 0x0000000803237207 */ /* 0x000fe40004000000 */
[----:B------:R-:W-:Y:S01]  /*0380*/  IADD3 R33, P0, PT, R33, -0x1, RZ ;  /* 0xffffffff21217810 */ /* 0x000fe20007f1e0ff */
[----:B------:R-:W-:-:S03]  /*0390*/  IMAD.IADD R32, R27, 0x1, R7 ;  /* 0x000000011b207824 */ /* 0x000fc600078e0207 */
[----:B------:R-:W-:Y:S02]  /*03a0*/  IADD3.X R35, PT, PT, R35, -0x1, RZ, P0, !PT ;  /* 0xffffffff23237810 */ /* 0x000fe400007fe4ff */
[----:B------:R-:W-:-:S04]  /*03b0*/  ISETP.GT.U32.AND P0, PT, R26, R33, PT ;  /* 0x000000211a00720c */ /* 0x000fc80003f04070 */
[----:B------:R-:W-:-:S13]  /*03c0*/  ISETP.GT.U32.AND.EX P0, PT, R32, R35, PT, P0 ;  /* 0x000000232000720c */ /* 0x000fda0003f04100 */
[----:B------:R-:W-:Y:S05]  /*03d0*/  @P0 BRA `(.L_x_3) ;  /* 0x0000000c00680947 */ /* 0x000fea0003800000 */
[----:B------:R-:W-:Y:S01]  /*03e0*/  IMAD.MOV.U32 R34, RZ, RZ, R26 ;  /* 0x000000ffff227224 */ /* 0x000fe200078e001a */
[----:B------:R-:W-:-:S07]  /*03f0*/  MOV R36, R32 ;  /* 0x0000002000247202 */ /* 0x000fce0000000f00 */
.L_x_23:
[----:B------:R-:W-:Y:S01]  /*0400*/  BSSY.RECONVERGENT B2, `(.L_x_4) ;  /* 0x00000bf000027945 */ /* 0x000fe20003800200 */
[----:B------:R-:W-:Y:S01]  /*0410*/  IMAD.MOV.U32 R37, RZ, RZ, R26 ;  /* 0x000000ffff257224 */ /* 0x000fe200078e001a */
[----:B------:R-:W-:Y:S01]  /*0420*/  CS2R R24, SRZ ;  /* 0x0000000000187805 */ /* 0x000fe2000001ff00 */
[----:B------:R-:W-:Y:S01]  /*0430*/  IMAD.MOV.U32 R38, RZ, RZ, R32 ;  /* 0x000000ffff267224 */ /* 0x000fe200078e0020 */
[----:B0-----:R-:W-:-:S07]  /*0440*/  CS2R R22, SRZ ;  /* 0x0000000000167805 */ /* 0x001fce000001ff00 */
.L_x_22:
[----:B------:R-:W-:Y:S01]  /*0450*/  ISETP.NE.U32.AND P0, PT, R37, R34, PT ;  /* 0x000000222500720c */ /* 0x000fe20003f05070 */
[----:B------:R-:W-:Y:S03]  /*0460*/  BSSY.RECONVERGENT B1, `(.L_x_5) ;  /* 0x00000b3000017945 */ /* 0x000fe60003800200 */
[----:B------:R-:W-:-:S13]  /*0470*/  ISETP.NE.AND.EX P0, PT, R38, R36, PT, P0 ;  /* 0x000000242600720c */ /* 0x000fda0003f05300 */
[----:B------:R-:W-:Y:S05]  /*0480*/  @!P0 BRA `(.L_x_6) ;  /* 0x0000000800c08947 */ /* 0x000fea0003800000 */
[----:B------:R-:W0:Y:S01]  /*0490*/  LDC.64 R2, c[0x0][0x380] ;  /* 0x0000e000ff027b82 */ /* 0x000e220000000a00 */
[----:B------:R-:W-:Y:S02]  /*04a0*/  IMAD R7, R38, 0x28, RZ ;  /* 0x0000002826077824 */ /* 0x000fe400078e02ff */
[----:B------:R-:W-:Y:S02]  /*04b0*/  IMAD R9, R36, 0x28, RZ ;  /* 0x0000002824097824 */ /* 0x000fe400078e02ff */
[----:B0-----:R-:W-:-:S04]  /*04c0*/  IMAD.WIDE.U32 R28, R37, 0x28, R2 ;  /* 0x00000028251c7825 */ /* 0x001fc800078e0002 */
[----:B------:R-:W-:-:S04]  /*04d0*/  IMAD.WIDE.U32 R2, R34, 0x28, R2 ;  /* 0x0000002822027825 */ /* 0x000fc800078e0002 */
[----:B------:R-:W-:Y:S02]  /*04e0*/  IMAD.IADD R29, R29, 0x1, R7 ;  /* 0x000000011d1d7824 */ /* 0x000fe400078e0207 */
[----:B------:R-:W-:Y:S02]  /*04f0*/  IMAD.IADD R7, R3, 0x1, R9 ;  /* 0x0000000103077824 */ /* 0x000fe400078e0209 */
[----:B------:R-:W-:Y:S02]  /*0500*/  IMAD.MOV.U32 R6, RZ, RZ, R2 ;  /* 0x000000ffff067224 */ /* 0x000fe400078e0002 */
[----:B------:R-:W2:Y:S04]  /*0510*/  LDG.E.64 R2, desc[UR36][R28.64] ;  /* 0x000000241c027981 */ /* 0x000ea8000c1e1b00 */
[----:B------:R-:W2:Y:S01]  /*0520*/  LDG.E.64 R6, desc[UR36][R6.64] ;  /* 0x0000002406067981 */ /* 0x000ea2000c1e1b00 */
[----:B------:R-:W-:Y:S01]  /*0530*/  BSSY.RECONVERGENT B0, `(.L_x_7) ;  /* 0x0000008000007945 */ /* 0x000fe20003800200 */
[----:B------:R-:W-:Y:S01]  /*0540*/  MOV R10, RZ ;  /* 0x000000ff000a7202 */ /* 0x000fe20000000f00 */
[----:B------:R-:W-:Y:S01]  /*0550*/  IMAD.MOV.U32 R11, RZ, RZ, 0x40000000 ;  /* 0x40000000ff0b7424 */ /* 0x000fe200078e00ff */
[----:B--2---:R-:W-:-:S08]  /*0560*/  DADD R2, R2, -R6 ;  /* 0x0000000002027229 */ /* 0x004fd00000000806 */
[----:B------:R-:W-:-:S10]  /*0570*/  DADD R14, -RZ, |R2| ;  /* 0x00000000ff0e7229 */ /* 0x000fd40000000502 */
[----:B------:R-:W-:Y:S01]  /*0580*/  IMAD.MOV.U32 R18, RZ, RZ, R14 ;  /* 0x000000ffff127224 */ /* 0x000fe200078e000e */
[----:B------:R-:W-:-:S07]  /*0590*/  MOV R14, 0x5b0 ;  /* 0x000005b0000e7802 */ /* 0x000fce0000000f00 */
[----:B------:R-:W-:Y:S05]  /*05a0*/  CALL.REL.NOINC `($_Z16simulationKernelP8matPointP4argsP4pairPm$__internal_accurate_pow) ;  /* 0x0000003400287944 */ /* 0x000fea0003c00000 */
[----:B------:R-:W-:Y:S05]  /*05b0*/  BSYNC.RECONVERGENT B0 ;  /* 0x0000000000007941 */ /* 0x000fea0003800200 */
.L_x_7:
[----:B------:R-:W0:Y:S01]  /*05c0*/  LDC.64 R6, c[0x0][0x380] ;  /* 0x0000e000ff067b82 */ /* 0x000e220000000a00 */
[----:B------:R-:W-:Y:S02]  /*05d0*/  IMAD R13, R36, 0x28, RZ ;  /* 0x00000028240d7824 */ /* 0x000fe400078e02ff */
[----:B0-----:R-:W-:Y:S02]  /*05e0*/  IMAD.WIDE.U32 R8, R34, 0x28, R6 ;  /* 0x0000002822087825 */ /* 0x001fe400078e0006 */
[----:B------:R-:W2:Y:S02]  /*05f0*/  LDG.E.64 R6, desc[UR36][R28.64+0x8] ;  /* 0x000008241c067981 */ /* 0x000ea4000c1e1b00 */
[----:B------:R-:W-:Y:S02]  /*0600*/  IMAD.IADD R13, R9, 0x1, R13 ;  /* 0x00000001090d7824 */ /* 0x000fe400078e020d */
[----:B------:R-:W-:-:S06]  /*0610*/  IMAD.MOV.U32 R12, RZ, RZ, R8 ;  /* 0x000000ffff0c7224 */ /* 0x000fcc00078e0008 */
[----:B------:R-:W2:Y:S01]  /*0620*/  LDG.E.64 R12, desc[UR36][R12.64+0x8] ;  /* 0x000008240c0c7981 */ /* 0x000ea2000c1e1b00 */
[----:B------:R-:W-:-:S10]  /*0630*/  DADD R8, R2, 2 ;  /* 0x4000000002087429 */ /* 0x000fd40000000000 */
[----:B------:R-:W-:-:S04]  /*0640*/  LOP3.LUT R8, R9, 0x7ff00000, RZ, 0xc0, !PT ;  /* 0x7ff0000009087812 */ /* 0x000fc800078ec0ff */
[----:B------:R-:W-:Y:S01]  /*0650*/  ISETP.NE.AND P1, PT, R8, 0x7ff00000, PT ;  /* 0x7ff000000800780c */ /* 0x000fe20003f25270 */
[----:B------:R-:W-:Y:S01]  /*0660*/  DSETP.NEU.AND P0, PT, R2, RZ, PT ;  /* 0x000000ff0200722a */ /* 0x000fe20003f0d000 */
[----:B------:R-:W-:Y:S05]  /*0670*/  BSSY.RECONVERGENT B0, `(.L_x_8) ;  /* 0x000000c000007945 */ /* 0x000fea0003800200 */
[----:B------:R-:W-:Y:S02]  /*0680*/  FSEL R8, R31, RZ, P0 ;  /* 0x000000ff1f087208 */ /* 0x000fe40000000000 */
[----:B------:R-:W-:Y:S01]  /*0690*/  FSEL R9, R18, RZ, P0 ;  /* 0x000000ff12097208 */ /* 0x000fe20000000000 */
[----:B--2---:R-:W-:-:S08]  /*06a0*/  DADD R6, R6, -R12 ;  /* 0x0000000006067229 */ /* 0x004fd0000000080c */
[----:B------:R-:W-:Y:S01]  /*06b0*/  DADD R14, -RZ, |R6| ;  /* 0x00000000ff0e7229 */ /* 0x000fe20000000506 */
[----:B------:R-:W-:Y:S10]  /*06c0*/  @P1 BRA `(.L_x_9) ;  /* 0x0000000000181947 */ /* 0x000ff40003800000 */
[----:B------:R-:W-:-:S14]  /*06d0*/  DSETP.NAN.AND P0, PT, R2, R2, PT ;  /* 0x000000020200722a */ /* 0x000fdc0003f08000 */
[----:B------:R-:W-:Y:S01]  /*06e0*/  @P0 DADD R8, R2, 2 ;  /* 0x4000000002080429 */ /* 0x000fe20000000000 */
[----:B------:R-:W-:Y:S10]  /*06f0*/  @P0 BRA `(.L_x_9) ;  /* 0x00000000000c0947 */ /* 0x000ff40003800000 */
[----:B------:R-:W-:-:S14]  /*0700*/  DSETP.NEU.AND P0, PT, |R2|, +INF , PT ;  /* 0x7ff000000200742a */ /* 0x000fdc0003f0d200 */
[----:B------:R-:W-:Y:S01]  /*0710*/  @!P0 IMAD.MOV.U32 R8, RZ, RZ, 0x0 ;  /* 0x00000000ff088424 */ /* 0x000fe200078e00ff */
[----:B------:R-:W-:-:S07]  /*0720*/  @!P0 MOV R9, 0x7ff00000 ;  /* 0x7ff0000000098802 */ /* 0x000fce0000000f00 */
.L_x_9:
[----:B------:R-:W-:Y:S05]  /*0730*/  BSYNC.RECONVERGENT B0 ;  /* 0x0000000000007941 */ /* 0x000fea0003800200 */
.L_x_8:
[----:B------:R-:W-:Y:S01]  /*0740*/  BSSY.RECONVERGENT B0, `(.L_x_10) ;  /* 0x0000005000007945 */ /* 0x000fe20003800200 */
[----:B------:R-:W-:Y:S01]  /*0750*/  IMAD.MOV.U32 R18, RZ, RZ, R14 ;  /* 0x000000ffff127224 */ /* 0x000fe200078e000e */
[----:B------:R-:W-:Y:S01]  /*0760*/  MOV R14, 0x790 ;  /* 0x00000790000e7802 */ /* 0x000fe20000000f00 */
[----:B------:R-:W-:-:S07]  /*0770*/  IMAD.MOV.U32 R11, RZ, RZ, 0x40000000 ;  /* 0x40000000ff0b7424 */ /* 0x000fce00078e00ff */
[----:B------:R-:W-:Y:S05]  /*0780*/  CALL.REL.NOINC `($_Z16simulationKernelP8matPointP4argsP4pairPm$__internal_accurate_pow) ;  /* 0x0000003000b07944 */ /* 0x000fea0003c00000 */
[----:B------:R-:W-:Y:S05]  /*0790*/  BSYNC.RECONVERGENT B0 ;  /* 0x0000000000007941 */ /* 0x000fea0003800200 */
.L_x_10:
[C---:B------:R-:W-:Y:S01]  /*07a0*/  DADD R12, R6.reuse, 2 ;  /* 0x40000000060c7429 */ /* 0x040fe20000000000 */
[----:B------:R-:W-:Y:S01]  /*07b0*/  BSSY.RECONVERGENT B0, `(.L_x_11) ;  /* 0x0000011000007945 */ /* 0x000fe20003800200 */
[----:B------:R-:W-:Y:S02]  /*07c0*/  DSETP.NEU.AND P1, PT, R6, RZ, PT ;  /* 0x000000ff0600722a */ /* 0x000fe40003f2d000 */
[----:B------:R-:W-:Y:S02]  /*07d0*/  DSETP.NEU.AND P3, PT, R2, 1, PT ;  /* 0x3ff000000200742a */ /* 0x000fe40003f6d000 */
[----:B------:R-:W-:-:S04]  /*07e0*/  DSETP.NEU.AND P0, PT, R6, 1, PT ;  /* 0x3ff000000600742a */ /* 0x000fc80003f0d000 */
[----:B------:R-:W-:Y:S02]  /*07f0*/  LOP3.LUT R12, R13, 0x7ff00000, RZ, 0xc0, !PT ;  /* 0x7ff000000d0c7812 */ /* 0x000fe400078ec0ff */
[----:B------:R-:W-:Y:S02]  /*0800*/  FSEL R13, R18, RZ, P1 ;  /* 0x000000ff120d7208 */ /* 0x000fe40000800000 */
[----:B------:R-:W-:Y:S02]  /*0810*/  ISETP.NE.AND P2, PT, R12, 0x7ff00000, PT ;  /* 0x7ff000000c00780c */ /* 0x000fe40003f45270 */
[----:B------:R-:W-:Y:S02]  /*0820*/  FSEL R12, R31, RZ, P1 ;  /* 0x000000ff1f0c7208 */ /* 0x000fe40000800000 */
[----:B------:R-:W-:Y:S02]  /*0830*/  FSEL R8, R8, RZ, P3 ;  /* 0x000000ff08087208 */ /* 0x000fe40001800000 */
[----:B------:R-:W-:-:S07]  /*0840*/  FSEL R9, R9, 1.875, P3 ;  /* 0x3ff0000009097808 */ /* 0x000fce0001800000 */
[----:B------:R-:W-:Y:S05]  /*0850*/  @P2 BRA `(.L_x_12) ;  /* 0x0000000000182947 */ /* 0x000fea0003800000 */
[----:B------:R-:W-:-:S14]  /*0860*/  DSETP.NAN.AND P1, PT, R6, R6, PT ;  /* 0x000000060600722a */ /* 0x000fdc0003f28000 */
[----:B------:R-:W-:Y:S01]  /*0870*/  @P1 DADD R12, R6, 2 ;  /* 0x40000000060c1429 */ /* 0x000fe20000000000 */
[----:B------:R-:W-:Y:S10]  /*0880*/  @P1 BRA `(.L_x_12) ;  /* 0x00000000000c1947 */ /* 0x000ff40003800000 */
[----:B------:R-:W-:-:S14]  /*0890*/  DSETP.NEU.AND P1, PT, |R6|, +INF , PT ;  /* 0x7ff000000600742a */ /* 0x000fdc0003f2d200 */
[----:B------:R-:W-:Y:S02]  /*08a0*/  @!P1 IMAD.MOV.U32 R12, RZ, RZ, 0x0 ;  /* 0x00000000ff0c9424 */ /* 0x000fe400078e00ff */
[----:B------:R-:W-:-:S07]  /*08b0*/  @!P1 IMAD.MOV.U32 R13, RZ, RZ, 0x7ff00000 ;  /* 0x7ff00000ff0d9424 */ /* 0x000fce00078e00ff */
.L_x_12:
[----:B------:R-:W-:Y:S05]  /*08c0*/  BSYNC.RECONVERGENT B0 ;  /* 0x0000000000007941 */ /* 0x000fea0003800200 */
.L_x_11:
[----:B------:R-:W-:Y:S01]  /*08d0*/  FSEL R12, R12, RZ, P0 ;  /* 0x000000ff0c0c7208 */ /* 0x000fe20000000000 */
[----:B------:R-:W-:Y:S01]  /*08e0*/  IMAD.MOV.U32 R19, RZ, RZ, 0x3fd80000 ;  /* 0x3fd80000ff137424 */ /* 0x000fe200078e00ff */
[----:B------:R-:W-:Y:S01]  /*08f0*/  FSEL R13, R13, 1.875, P0 ;  /* 0x3ff000000d0d7808 */ /* 0x000fe20000000000 */
[----:B------:R-:W-:Y:S01]  /*0900*/  BSSY.RECONVERGENT B0, `(.L_x_13) ;  /* 0x0000015000007945 */ /* 0x000fe20003800200 */
[----:B------:R-:W-:-:S04]  /*0910*/  MOV R18, 0x0 ;  /* 0x0000000000127802 */ /* 0x000fc80000000f00 */
[----:B------:R-:W-:-:S06]  /*0920*/  DADD R8, R8, R12 ;  /* 0x0000000008087229 */ /* 0x000fcc000000000c */
[----:B------:R-:W0:Y:S04]  /*0930*/  MUFU.RSQ64H R15, R9 ;  /* 0x00000009000f7308 */ /* 0x000e280000001c00 */
[----:B------:R-:W-:-:S05]  /*0940*/  VIADD R14, R9, 0xfcb00000 ;  /* 0xfcb00000090e7836 */ /* 0x000fca0000000000 */
[----:B------:R-:W-:Y:S01]  /*0950*/  ISETP.GE.U32.AND P0, PT, R14, 0x7ca00000, PT ;  /* 0x7ca000000e00780c */ /* 0x000fe20003f06070 */
[----:B0-----:R-:W-:-:S08]  /*0960*/  DMUL R12, R14, R14 ;  /* 0x0000000e0e0c7228 */ /* 0x001fd00000000000 */
[----:B------:R-:W-:-:S08]  /*0970*/  DFMA R12, R8, -R12, 1 ;  /* 0x3ff00000080c742b */ /* 0x000fd0000000080c */
[----:B------:R-:W-:Y:S02]  /*0980*/  DFMA R18, R12, R18, 0.5 ;  /* 0x3fe000000c12742b */ /* 0x000fe40000000012 */
[----:B------:R-:W-:-:S08]  /*0990*/  DMUL R12, R14, R12 ;  /* 0x0000000c0e0c7228 */ /* 0x000fd00000000000 */
[----:B------:R-:W-:-:S08]  /*09a0*/  DFMA R20, R18, R12, R14 ;  /* 0x0000000c1214722b */ /* 0x000fd0000000000e */
[----:B------:R-:W-:Y:S02]  /*09b0*/  DMUL R30, R8, R20 ;  /* 0x00000014081e7228 */ /* 0x000fe40000000000 */
[----:B------:R-:W-:Y:S02]  /*09c0*/  VIADD R19, R21, 0xfff00000 ;  /* 0xfff0000015137836 */ /* 0x000fe40000000000 */
[----:B------:R-:W-:-:S04]  /*09d0*/  IMAD.MOV.U32 R18, RZ, RZ, R20 ;  /* 0x000000ffff127224 */ /* 0x000fc800078e0014 */
[----:B------:R-:W-:-:S08]  /*09e0*/  DFMA R40, R30, -R30, R8 ;  /* 0x8000001e1e28722b */ /* 0x000fd00000000008 */
[----:B------:R-:W-:Y:S01]  /*09f0*/  DFMA R12, R40, R18, R30 ;  /* 0x00000012280c722b */ /* 0x000fe2000000001e */
[----:B------:R-:W-:Y:S10]  /*0a00*/  @!P0 BRA `(.L_x_14) ;  /* 0x0000000000108947 */ /* 0x000ff40003800000 */
[----:B------:R-:W-:-:S07]  /*0a10*/  MOV R16, 0xa30 ;  /* 0x00000a3000107802 */ /* 0x000fce0000000f00 */
[----:B------:R-:W-:Y:S05]  /*0a20*/  CALL.REL.NOINC `($__internal_2_$__cuda_sm20_dsqrt_rn_f64_mediumpath_v1) ;  /* 0x0000002c004c7944 */ /* 0x000fea0003c00000 */
[----:B------:R-:W-:Y:S02]  /*0a30*/  IMAD.MOV.U32 R12, RZ, RZ, R11 ;  /* 0x000000ffff0c7224 */ /* 0x000fe400078e000b */
[----:B------:R-:W-:-:S07]  /*0a40*/  IMAD.MOV.U32 R13, RZ, RZ, R14 ;  /* 0x000000ffff0d7224 */ /* 0x000fce00078e000e */
.L_x_14:
[----:B------:R-:W-:Y:S05]  /*0a50*/  BSYNC.RECONVERGENT B0 ;  /* 0x0000000000007941 */ /* 0x000fea0003800200 */
.L_x_13:
[----:B------:R-:W5:Y:S01]  /*0a60*/  LDG.E.64 R28, desc[UR36][R28.64+0x20] ;  /* 0x000020241c1c7981 */ /* 0x000f62000c1e1b00 */
[----:B------:R-:W-:Y:S01]  /*0a70*/  DADD R14, -RZ, |R12| ;  /* 0x00000000ff0e7229 */ /* 0x000fe2000000050c */
[----:B------:R-:W-:Y:S01]  /*0a80*/  BSSY.RECONVERGENT B0, `(.L_x_15) ;  /* 0x0000005000007945 */ /* 0x000fe20003800200 */
[----:B------:R-:W-:-:S08]  /*0a90*/  IMAD.MOV.U32 R11, RZ, RZ, 0x40080000 ;  /* 0x40080000ff0b7424 */ /* 0x000fd000078e00ff */
[----:B------:R-:W-:Y:S02]  /*0aa0*/  MOV R18, R14 ;  /* 0x0000000e00127202 */ /* 0x000fe40000000f00 */
[----:B------:R-:W-:-:S07]  /*0ab0*/  MOV R14, 0xad0 ;  /* 0x00000ad0000e7802 */ /* 0x000fce0000000f00 */
[----:B-----5:R-:W-:Y:S05]  /*0ac0*/  CALL.REL.NOINC `($_Z16simulationKernelP8matPointP4argsP4pairPm$__internal_accurate_pow) ;  /* 0x0000002c00e07944 */ /* 0x020fea0003c00000 */
[----:B------:R-:W-:Y:S05]  /*0ad0*/  BSYNC.RECONVERGENT B0 ;  /* 0x0000000000007941 */ /* 0x000fea0003800200 */
.L_x_15:
[----:B------:R-:W-:Y:S01]  /*0ae0*/  DADD R10, R12, 3 ;  /* 0x400800000c0a7429 */ /* 0x000fe20000000000 */
[----:B------:R-:W-:Y:S01]  /*0af0*/  IMAD.MOV.U32 R14, RZ, RZ, R31 ;  /* 0x000000ffff0e7224 */ /* 0x000fe200078e001f */
[----:B------:R-:W-:Y:S01]  /*0b00*/  ISETP.GE.AND P0, PT, R13, RZ, PT ;  /* 0x000000ff0d00720c */ /* 0x000fe20003f06270 */
[----:B------:R-:W-:Y:S01]  /*0b10*/  IMAD.MOV.U32 R15, RZ, RZ, R18 ;  /* 0x000000ffff0f7224 */ /* 0x000fe200078e0012 */
[----:B------:R-:W-:Y:S01]  /*0b20*/  DSETP.NEU.AND P2, PT, R8, RZ, PT ;  /* 0x000000ff0800722a */ /* 0x000fe20003f4d000 */
[----:B------:R-:W-:Y:S01]  /*0b30*/  BSSY.RECONVERGENT B0, `(.L_x_16) ;  /* 0x0000011000007945 */ /* 0x000fe20003800200 */
[----:B------:R-:W-:-:S03]  /*0b40*/  DSETP.NEU.AND P1, PT, R12, 1, PT ;  /* 0x3ff000000c00742a */ /* 0x000fc60003f2d000 */
[----:B------:R-:W-:Y:S01]  /*0b50*/  DADD R14, -RZ, -R14 ;  /* 0x00000000ff0e7229 */ /* 0x000fe2000000090e */
[----:B------:R-:W-:-:S04]  /*0b60*/  LOP3.LUT R10, R11, 0x7ff00000, RZ, 0xc0, !PT ;  /* 0x7ff000000b0a7812 */ /* 0x000fc800078ec0ff */
[----:B------:R-:W-:-:S05]  /*0b70*/  ISETP.NE.AND P3, PT, R10, 0x7ff00000, PT ;  /* 0x7ff000000a00780c */ /* 0x000fca0003f65270 */
[----:B------:R-:W-:Y:S02]  /*0b80*/  FSEL R11, R14, R31, !P0 ;  /* 0x0000001f0e0b7208 */ /* 0x000fe40004000000 */
[----:B------:R-:W-:Y:S02]  /*0b90*/  FSEL R15, R15, R18, !P0 ;  /* 0x000000120f0f7208 */ /* 0x000fe40004000000 */
[----:B------:R-:W-:Y:S02]  /*0ba0*/  FSEL R10, R11, RZ, P2 ;  /* 0x000000ff0b0a7208 */ /* 0x000fe40001000000 */
[----:B------:R-:W-:Y:S02]  /*0bb0*/  FSEL R11, R13, R15, !P2 ;  /* 0x0000000f0d0b7208 */ /* 0x000fe40005000000 */
[----:B------:R-:W-:Y:S05]  /*0bc0*/  @P3 BRA `(.L_x_17) ;  /* 0x00000000001c3947 */ /* 0x000fea0003800000 */
[----:B------:R-:W-:-:S14]  /*0bd0*/  DSETP.GE.AND P2, PT, R8, RZ, PT ;  /* 0x000000ff0800722a */ /* 0x000fdc0003f46000 */
[----:B------:R-:W-:Y:S01]  /*0be0*/  @!P2 DADD R10, R12, 3 ;  /* 0x400800000c0aa429 */ /* 0x000fe20000000000 */
[----:B------:R-:W-:Y:S10]  /*0bf0*/  @!P2 BRA `(.L_x_17) ;  /* 0x000000000010a947 */ /* 0x000ff40003800000 */
[----:B------:R-:W-:-:S14]  /*0c00*/  DSETP.NEU.AND P2, PT, |R12|, +INF , PT ;  /* 0x7ff000000c00742a */ /* 0x000fdc0003f4d200 */
[----:B------:R-:W-:Y:S02]  /*0c10*/  @!P2 IMAD.MOV.U32 R8, RZ, RZ, -0x100000 ;  /* 0xfff00000ff08a424 */ /* 0x000fe400078e00ff */
[----:B------:R-:W-:-:S03]  /*0c20*/  @!P2 IMAD.MOV.U32 R10, RZ, RZ, RZ ;  /* 0x000000ffff0aa224 */ /* 0x000fc600078e00ff */
[----:B------:R-:W-:-:S07]  /*0c30*/  @!P2 SEL R11, R8, 0x7ff00000, !P0 ;  /* 0x7ff00000080ba807 */ /* 0x000fce0004000000 */
.L_x_17:
[----:B------:R-:W-:Y:S05]  /*0c40*/  BSYNC.RECONVERGENT B0 ;  /* 0x0000000000007941 */ /* 0x000fea0003800200 */
.L_x_16:
[----:B------:R-:W-:Y:S01]  /*0c50*/  FSEL R41, R11, 1.875, P1 ;  /* 0x3ff000000b297808 */ /* 0x000fe20000800000 */
[----:B------:R-:W-:Y:S01]  /*0c60*/  DMUL R12, R2, R28 ;  /* 0x0000001c020c7228 */ /* 0x000fe20000000000 */
[----:B------:R-:W-:Y:S01]  /*0c70*/  FSEL R40, R10, RZ, P1 ;  /* 0x000000ff0a287208 */ /* 0x000fe20000800000 */
[----:B------:R-:W-:Y:S01]  /*0c80*/  BSSY.RECONVERGENT B3, `(.L_x_18) ;  /* 0x0000017000037945 */ /* 0x000fe20003800200 */
[----:B------:R-:W0:Y:S01]  /*0c90*/  MUFU.RCP64H R9, R41 ;  /* 0x0000002900097308 */ /* 0x000e220000001800 */
[----:B------:R-:W-:-:S06]  /*0ca0*/  MOV R8, 0x1 ;  /* 0x0000000100087802 */ /* 0x000fcc0000000f00 */
[----:B------:R-:W-:Y:S01]  /*0cb0*/  FSETP.GEU.AND P1, PT, |R13|, 6.5827683646048100446e-37, PT ;  /* 0x036000000d00780b */ /* 0x000fe20003f2e200 */
[----:B0-----:R-:W-:-:S08]  /*0cc0*/  DFMA R10, -R40, R8, 1 ;  /* 0x3ff00000280a742b */ /* 0x001fd00000000108 */
[----:B------:R-:W-:-:S08]  /*0cd0*/  DFMA R10, R10, R10, R10 ;  /* 0x0000000a0a0a722b */ /* 0x000fd0000000000a */
[----:B------:R-:W-:-:S08]  /*0ce0*/  DFMA R10, R8, R10, R8 ;  /* 0x0000000a080a722b */ /* 0x000fd00000000008 */
[----:B------:R-:W-:-:S08]  /*0cf0*/  DFMA R8, -R40, R10, 1 ;  /* 0x3ff000002808742b */ /* 0x000fd0000000010a */
[----:B------:R-:W-:-:S08]  /*0d00*/  DFMA R8, R10, R8, R10 ;  /* 0x000000080a08722b */ /* 0x000fd0000000000a */
[----:B------:R-:W-:-:S08]  /*0d10*/  DMUL R2, R12, R8 ;  /* 0x000000080c027228 */ /* 0x000fd00000000000 */
[----:B------:R-:W-:-:S08]  /*0d20*/  DFMA R10, -R40, R2, R12 ;  /* 0x00000002280a722b */ /* 0x000fd0000000010c */
[----:B------:R-:W-:-:S10]  /*0d30*/  DFMA R2, R8, R10, R2 ;  /* 0x0000000a0802722b */ /* 0x000fd40000000002 */
[----:B------:R-:W-:-:S05]  /*0d40*/  FFMA R8, RZ, R41, R3 ;  /* 0x00000029ff087223 */ /* 0x000fca0000000003 */
[----:B------:R-:W-:-:S13]  /*0d50*/  FSETP.GT.AND P0, PT, |R8|, 1.469367938527859385e-39, PT ;  /* 0x001000000800780b */ /* 0x000fda0003f04200 */
[----:B------:R-:W-:Y:S05]  /*0d60*/  @P0 BRA P1, `(.L_x_19) ;  /* 0x0000000000200947 */ /* 0x000fea0000800000 */
[----:B------:R-:W-:Y:S01]  /*0d70*/  IMAD.MOV.U32 R10, RZ, RZ, R12 ;  /* 0x000000ffff0a7224 */ /* 0x000fe200078e000c */
[----:B------:R-:W-:Y:S01]  /*0d80*/  MOV R16, 0xdd0 ;  /* 0x00000dd000107802 */ /* 0x000fe20000000f00 */
[----:B------:R-:W-:Y:S02]  /*0d90*/  IMAD.MOV.U32 R11, RZ, RZ, R13 ;  /* 0x000000ffff0b7224 */ /* 0x000fe400078e000d */
[----:B------:R-:W-:Y:S02]  /*0da0*/  IMAD.MOV.U32 R2, RZ, RZ, R40 ;  /* 0x000000ffff027224 */ /* 0x000fe400078e0028 */
[----:B------:R-:W-:-:S07]  /*0db0*/  IMAD.MOV.U32 R3, RZ, RZ, R41 ;  /* 0x000000ffff037224 */ /* 0x000fce00078e0029 */
[----:B------:R-:W-:Y:S05]  /*0dc0*/  CALL.REL.NOINC `($__internal_0_$__cuda_sm20_div_rn_f64_full) ;  /* 0x0000001c00e07944 */ /* 0x000fea0003c00000 */
[----:B------:R-:W-:Y:S01]  /*0dd0*/  IMAD.MOV.U32 R2, RZ, RZ, R18 ;  /* 0x000000ffff027224 */ /* 0x000fe200078e0012 */
[----:B------:R-:W-:-:S07]  /*0de0*/  MOV R3, R19 ;  /* 0x0000001300037202 */ /* 0x000fce0000000f00 */
.L_x_19:
[----:B------:R-:W-:Y:S05]  /*0df0*/  BSYNC.RECONVERGENT B3 ;  /* 0x0000000000037941 */ /* 0x000fea0003800200 */
.L_x_18:
[----:B------:R-:W0:Y:S01]  /*0e00*/  MUFU.RCP64H R9, R41 ;  /* 0x0000002900097308 */ /* 0x000e220000001800 */
[----:B------:R-:W-:Y:S01]  /*0e10*/  IMAD.MOV.U32 R8, RZ, RZ, 0x1 ;  /* 0x00000001ff087424 */ /* 0x000fe200078e00ff */
[----:B------:R-:W-:Y:S01]  /*0e20*/  BSSY.RECONVERGENT B3, `(.L_x_20) ;  /* 0x0000015000037945 */ /* 0x000fe20003800200 */
[----:B------:R-:W-:-:S04]  /*0e30*/  DADD R22, R22, R2 ;  /* 0x0000000016167229 */ /* 0x000fc80000000002 */
[----:B0-----:R-:W-:-:S08]  /*0e40*/  DFMA R10, -R40, R8, 1 ;  /* 0x3ff00000280a742b */ /* 0x001fd00000000108 */
[----:B------:R-:W-:-:S08]  /*0e50*/  DFMA R10, R10, R10, R10 ;  /* 0x0000000a0a0a722b */ /* 0x000fd0000000000a */
[----:B------:R-:W-:Y:S02]  /*0e60*/  DFMA R8, R8, R10, R8 ;  /* 0x0000000a0808722b */ /* 0x000fe40000000008 */
[----:B------:R-:W-:-:S06]  /*0e70*/  DMUL R10, R6, R28 ;  /* 0x0000001c060a7228 */ /* 0x000fcc0000000000 */
[----:B------:R-:W-:-:S04]  /*0e80*/  DFMA R12, -R40, R8, 1 ;  /* 0x3ff00000280c742b */ /* 0x000fc80000000108 */
[----:B------:R-:W-:-:S04]  /*0e90*/  FSETP.GEU.AND P1, PT, |R11|, 6.5827683646048100446e-37, PT ;  /* 0x036000000b00780b */ /* 0x000fc80003f2e200 */
        /* <DEDUP_REMOVED lines=9> */
[----:B------:R-:W-:-:S07]  /*0f30*/  IMAD.MOV.U32 R3, RZ, RZ, R41 ;  /* 0x000000ffff037224 */ /* 0x000fce00078e0029 */
[----:B------:R-:W-:Y:S05]  /*0f40*/  CALL.REL.NOINC `($__internal_0_$__cuda_sm20_div_rn_f64_full) ;  /* 0x0000001c00807944 */ /* 0x000fea0003c00000 */
[----:B------:R-:W-:Y:S02]  /*0f50*/  IMAD.MOV.U32 R6, RZ, RZ, R18 ;  /* 0x000000ffff067224 */ /* 0x000fe400078e0012 */
[----:B------:R-:W-:-:S07]  /*0f60*/  IMAD.MOV.U32 R7, RZ, RZ, R19 ;  /* 0x000000ffff077224 */ /* 0x000fce00078e0013 */
.L_x_21:
[----:B------:R-:W-:Y:S05]  /*0f70*/  BSYNC.RECONVERGENT B3 ;  /* 0x0000000000037941 */ /* 0x000fea0003800200 */
.L_x_20:
[----:B------:R-:W-:-:S11]  /*0f80*/  DADD R24, R24, R6 ;  /* 0x0000000018187229 */ /* 0x000fd60000000006 */
.L_x_6:
[----:B------:R-:W-:Y:S05]  /*0f90*/  BSYNC.RECONVERGENT B1 ;  /* 0x0000000000017941 */ /* 0x000fea0003800200 */
.L_x_5:
[----:B------:R-:W-:-:S04]  /*0fa0*/  IADD3 R37, P0, PT, R37, 0x1, RZ ;  /* 0x0000000125257810 */ /* 0x000fc80007f1e0ff */
[----:B------:R-:W-:Y:S02]  /*0fb0*/  IADD3.X R38, PT, PT, RZ, R38, RZ, P0, !PT ;  /* 0x00000026ff267210 */ /* 0x000fe400007fe4ff */
[----:B------:R-:W-:-:S04]  /*0fc0*/  ISETP.GT.U32.AND P0, PT, R37, R33, PT ;  /* 0x000000212500720c */ /* 0x000fc80003f04070 */
[----:B------:R-:W-:-:S13]  /*0fd0*/  ISETP.GT.U32.AND.EX P0, PT, R38, R35, PT, P0 ;  /* 0x000000232600720c */ /* 0x000fda0003f04100 */
[----:B------:R-:W-:Y:S05]  /*0fe0*/  @!P0 BRA `(.L_x_22) ;  /* 0xfffffff400188947 */ /* 0x000fea000383ffff */
[----:B------:R-:W-:Y:S05]  /*0ff0*/  BSYNC.RECONVERGENT B2 ;  /* 0x0000000000027941 */ /* 0x000fea0003800200 */
.L_x_4:
[----:B------:R-:W0:Y:S01]  /*1000*/  LDC.64 R2, c[0x0][0x380] ;  /* 0x0000e000ff027b82 */ /* 0x000e220000000a00 */
[----:B------:R-:W-:Y:S01]  /*1010*/  IMAD R15, R36, 0x28, RZ ;  /* 0x00000028240f7824 */ /* 0x000fe200078e02ff */
[----:B------:R-:W1:Y:S06]  /*1020*/  LDCU.64 UR4, c[0x0][0x390] ;  /* 0x00007200ff0477ac */ /* 0x000e6c0008000a00 */
[----:B------:R-:W2:Y:S01]  /*1030*/  LDC.64 R12, c[0x0][0x388] ;  /* 0x0000e200ff0c7b82 */ /* 0x000ea20000000a00 */
[----:B0-----:R-:W-:-:S04]  /*1040*/  IMAD.WIDE.U32 R6, R34, 0x28, R2 ;  /* 0x0000002822067825 */ /* 0x001fc800078e0002 */
[----:B------:R-:W-:Y:S02]  /*1050*/  IMAD.IADD R15, R7, 0x1, R15 ;  /* 0x00000001070f7824 */ /* 0x000fe400078e020f */
[----:B------:R-:W-:Y:S01]  /*1060*/  IMAD.MOV.U32 R14, RZ, RZ, R6 ;  /* 0x000000ffff0e7224 */ /* 0x000fe200078e0006 */
[----:B--2---:R-:W2:Y:S04]  /*1070*/  LDG.E.64 R2, desc[UR36][R12.64+0x8] ;  /* 0x000008240c027981 */ /* 0x004ea8000c1e1b00 */
[----:B------:R-:W2:Y:S02]  /*1080*/  LDG.E.64 R6, desc[UR36][R14.64+0x20] ;  /* 0x000020240e067981 */ /* 0x000ea4000c1e1b00 */
[----:B--2---:R-:W-:Y:S01]  /*1090*/  DMUL R2, R2, R6 ;  /* 0x0000000602027228 */ /* 0x004fe20000000000 */
[----:B-1----:R-:W-:-:S04]  /*10a0*/  LEA R6, P0, R34, UR4, 0x4 ;  /* 0x0000000422067c11 */ /* 0x002fc8000f8020ff */
[----:B------:R-:W-:-:S03]  /*10b0*/  LEA.HI.X R7, R34, UR5, R36, 0x4, P0 ;  /* 0x0000000522077c11 */ /* 0x000fc600080f2424 */
[----:B------:R-:W-:-:S07]  /*10c0*/  DMUL R2, R22, R2 ;  /* 0x0000000216027228 */ /* 0x000fce0000000000 */
[----:B------:R0:W-:Y:S04]  /*10d0*/  STG.E.64 desc[UR36][R6.64], R2 ;  /* 0x0000000206007986 */ /* 0x0001e8000c101b24 */
[----:B------:R-:W2:Y:S04]  /*10e0*/  LDG.E.64 R8, desc[UR36][R12.64+0x8] ;  /* 0x000008240c087981 */ /* 0x000ea8000c1e1b00 */
[----:B------:R-:W2:Y:S01]  /*10f0*/  LDG.E.64 R10, desc[UR36][R14.64+0x20] ;  /* 0x000020240e0a7981 */ /* 0x000ea2000c1e1b00 */
[----:B------:R-:W-:-:S05]  /*1100*/  IADD3 R34, P0, PT, R34, 0x1, RZ ;  /* 0x0000000122227810 */ /* 0x000fca0007f1e0ff */
[----:B------:R-:W-:Y:S01]  /*1110*/  IMAD.X R36, RZ, RZ, R36, P0 ;  /* 0x000000ffff247224 */ /* 0x000fe200000e0624 */
[----:B------:R-:W-:-:S04]  /*1120*/  ISETP.GT.U32.AND P0, PT, R34, R33, PT ;  /* 0x000000212200720c */ /* 0x000fc80003f04070 */
[----:B------:R-:W-:Y:S01]  /*1130*/  ISETP.GT.U32.AND.EX P0, PT, R36, R35, PT, P0 ;  /* 0x000000232400720c */ /* 0x000fe20003f04100 */
[----:B--2---:R-:W-:-:S08]  /*1140*/  DMUL R8, R8, R10 ;  /* 0x0000000a08087228 */ /* 0x004fd00000000000 */
[----:B------:R-:W-:-:S07]  /*1150*/  DMUL R8, R24, R8 ;  /* 0x0000000818087228 */ /* 0x000fce0000000000 */
[----:B------:R0:W-:Y:S01]  /*1160*/  STG.E.64 desc[UR36][R6.64+0x8], R8 ;  /* 0x0000080806007986 */ /* 0x0001e2000c101b24 */
[----:B------:R-:W-:Y:S05]  /*1170*/  @!P0 BRA `(.L_x_23) ;  /* 0xfffffff000a08947 */ /* 0x000fea000383ffff */
.L_x_3:
[----:B------:R-:W-:Y:S05]  /*1180*/  WARPSYNC.ALL ;  /* 0x0000000000007948 */ /* 0x000fea0003800000 */
[----:B0-----:R-:W0:Y:S08]  /*1190*/  LDC.64 R2, c[0x0][0x398] ;  /* 0x0000e600ff027b82 */ /* 0x001e300000000a00 */
[----:B------:R-:W-:Y:S08]  /*11a0*/  BAR.SYNC.DEFER_BLOCKING 0x0 ;  /* 0x0000000000007b1d */ /* 0x000ff00000010000 */
        /* <DEDUP_REMOVED lines=8> */
[----:B------:R-:W-:-:S06]  /*1230*/  ISETP.NE.U32.AND P2, PT, R2, RZ, PT ;  /* 0x000000ff0200720c */ /* 0x000fcc0003f45070 */
[----:B0-----:R-:W0:Y:S02]  /*1240*/  MUFU.RCP R10, R10 ;  /* 0x0000000a000a7308 */ /* 0x001e240000001000 */
[----:B0-----:R-:W-:-:S06]  /*1250*/  VIADD R8, R10, 0xffffffe ;  /* 0x0ffffffe0a087836 */ /* 0x001fcc0000000000 */
[----:B------:R0:W1:Y:S02]  /*1260*/  F2I.FTZ.U32.TRUNC.NTZ R9, R8 ;  /* 0x0000000800097305 */ /* 0x000064000021f000 */
[----:B0-----:R-:W-:Y:S02]  /*1270*/  HFMA2 R8, -RZ, RZ, 0, 0 ;  /* 0x00000000ff087431 */ /* 0x001fe400000001ff */
[----:B-1----:R-:W-:-:S04]  /*1280*/  IMAD R11, R11, R9, RZ ;  /* 0x000000090b0b7224 */ /* 0x002fc800078e02ff */
[----:B------:R-:W-:-:S06]  /*1290*/  IMAD.HI.U32 R9, R9, R11, R8 ;  /* 0x0000000b09097227 */ /* 0x000fcc00078e0008 */
[----:B------:R-:W-:-:S04]  /*12a0*/  IMAD.HI.U32 R8, R9, R6, RZ ;  /* 0x0000000609087227 */ /* 0x000fc800078e00ff */
[----:B------:R-:W-:-:S04]  /*12b0*/  IMAD.MOV R9, RZ, RZ, -R8 ;  /* 0x000000ffff097224 */ /* 0x000fc800078e0a08 */
[----:B------:R-:W-:-:S05]  /*12c0*/  IMAD R9, R2, R9, R6 ;  /* 0x0000000902097224 */ /* 0x000fca00078e0206 */
[----:B------:R-:W-:-:S13]  /*12d0*/  ISETP.GE.U32.AND P0, PT, R9, R2, PT ;  /* 0x000000020900720c */ /* 0x000fda0003f06070 */
[----:B------:R-:W-:Y:S02]  /*12e0*/  @P0 IMAD.IADD R9, R9, 0x1, -R2 ;  /* 0x0000000109090824 */ /* 0x000fe400078e0a02 */
[----:B------:R-:W-:-:S03]  /*12f0*/  @P0 VIADD R8, R8, 0x1 ;  /* 0x0000000108080836 */ /* 0x000fc60000000000 */
[----:B------:R-:W-:Y:S01]  /*1300*/  ISETP.GE.U32.AND P1, PT, R9, R2, PT ;  /* 0x000000020900720c */ /* 0x000fe20003f26070 */
[----:B------:R-:W-:-:S12]  /*1310*/  IMAD.MOV.U32 R9, RZ, RZ, RZ ;  /* 0x000000ffff097224 */ /* 0x000fd800078e00ff */
[----:B------:R-:W-:Y:S01]  /*1320*/  @P1 VIADD R8, R8, 0x1 ;  /* 0x0000000108081836 */ /* 0x000fe20000000000 */
[----:B------:R-:W-:Y:S01]  /*1330*/  @!P2 LOP3.LUT R8, RZ, R2, RZ, 0x33, !PT ;  /* 0x00000002ff08a212 */ /* 0x000fe200078e33ff */
[----:B------:R-:W-:Y:S06]  /*1340*/  BRA `(.L_x_25) ;  /* 0x0000000000207947 */ /* 0x000fec0003800000 */
.L_x_24:
[----:B------:R-:W-:Y:S01]  /*1350*/  MOV R14, R6 ;  /* 0x00000006000e7202 */ /* 0x000fe20000000f00 */
[----:B------:R-:W-:Y:S01]  /*1360*/  IMAD.MOV.U32 R16, RZ, RZ, R7 ;  /* 0x000000ffff107224 */ /* 0x000fe200078e0007 */
[----:B------:R-:W-:Y:S01]  /*1370*/  MOV R18, 0x13b0 ;  /* 0x000013b000127802 */ /* 0x000fe20000000f00 */
[----:B------:R-:W-:Y:S02]  /*1380*/  IMAD.MOV.U32 R15, RZ, RZ, R2 ;  /* 0x000000ffff0f7224 */ /* 0x000fe400078e0002 */
[----:B------:R-:W-:-:S07]  /*1390*/  IMAD.MOV.U32 R19, RZ, RZ, R3 ;  /* 0x000000ffff137224 */ /* 0x000fce00078e0003 */
[----:B------:R-:W-:Y:S05]  /*13a0*/  CALL.REL.NOINC `($__internal_1_$__cuda_sm20_div_u64) ;  /* 0x0000001c00d47944 */ /* 0x000fea0003c00000 */
[----:B------:R-:W-:Y:S02]  /*13b0*/  IMAD.MOV.U32 R8, RZ, RZ, R26 ;  /* 0x000000ffff087224 */ /* 0x000fe400078e001a */
[----:B------:R-:W-:-:S07]  /*13c0*/  IMAD.MOV.U32 R9, RZ, RZ, R27 ;  /* 0x000000ffff097224 */ /* 0x000fce00078e001b */
.L_x_25:
[----:B------:R-:W-:Y:S01]  /*13d0*/  IADD3 R2, P1, PT, R2, -0x1, RZ ;  /* 0xffffffff02027810 */ /* 0x000fe20007f3e0ff */
[-C--:B------:R-:W-:Y:S01]  /*13e0*/  IMAD R11, R9, R17.reuse, RZ ;  /* 0x00000011090b7224 */ /* 0x080fe200078e02ff */
[----:B------:R-:W-:Y:S01]  /*13f0*/  BSSY.RECONVERGENT B1, `(.L_x_26) ;  /* 0x000018f000017945 */ /* 0x000fe20003800200 */
[-C--:B------:R-:W-:Y:S01]  /*1400*/  IMAD.WIDE.U32 R24, R8, R17.reuse, RZ ;  /* 0x0000001108187225 */ /* 0x080fe200078e00ff */
[----:B------:R-:W-:Y:S02]  /*1410*/  ISETP.NE.U32.AND P0, PT, R2, R17, PT ;  /* 0x000000110200720c */ /* 0x000fe40003f05070 */
[----:B------:R-:W-:Y:S01]  /*1420*/  IADD3.X R3, PT, PT, R3, -0x1, RZ, P1, !PT ;  /* 0xffffffff03037810 */ /* 0x000fe20000ffe4ff */
[----:B------:R-:W-:-:S03]  /*1430*/  IMAD.IADD R32, R25, 0x1, R11 ;  /* 0x0000000119207824 */ /* 0x000fc600078e020b */
[----:B------:R-:W-:-:S13]  /*1440*/  ISETP.NE.AND.EX P0, PT, R3, RZ, PT, P0 ;  /* 0x000000ff0300720c */ /* 0x000fda0003f05300 */
[----:B------:R-:W-:Y:S01]  /*1450*/  @P0 MOV R2, 0xffffffff ;  /* 0xffffffff00020802 */ /* 0x000fe20000000f00 */
[----:B------:R-:W-:Y:S02]  /*1460*/  @P0 IMAD.MOV.U32 R3, RZ, RZ, -0x1 ;  /* 0xffffffffff030424 */ /* 0x000fe400078e00ff */
[----:B------:R-:W-:Y:S02]  /*1470*/  @P0 IMAD R9, R9, R0, RZ ;  /* 0x0000000009090224 */ /* 0x000fe400078e02ff */
[----:B------:R-:W-:-:S04]  /*1480*/  @P0 IMAD.WIDE.U32 R2, R0, R8, R2 ;  /* 0x0000000800020225 */ /* 0x000fc800078e0002 */
[----:B------:R-:W-:Y:S02]  /*1490*/  @P0 IMAD.MOV.U32 R6, RZ, RZ, R2 ;  /* 0x000000ffff060224 */ /* 0x000fe400078e0002 */
[----:B------:R-:W-:-:S03]  /*14a0*/  @P0 IMAD.IADD R7, R3, 0x1, R9 ;  /* 0x0000000103070824 */ /* 0x000fc600078e0209 */
[----:B------:R-:W-:-:S04]  /*14b0*/  ISETP.GT.U32.AND P0, PT, R24, R6, PT ;  /* 0x000000061800720c */ /* 0x000fc80003f04070 */
[----:B------:R-:W-:-:S13]  /*14c0*/  ISETP.GT.U32.AND.EX P0, PT, R32, R7, PT, P0 ;  /* 0x000000072000720c */ /* 0x000fda0003f04100 */
[----:B------:R-:W-:Y:S05]  /*14d0*/  @P0 BRA `(.L_x_27) ;  /* 0x0000001800000947 */ /* 0x000fea0003800000 */
[----:B------:R-:W-:Y:S01]  /*14e0*/  IADD3 R0, P0, PT, R6, 0x1, RZ ;  /* 0x0000000106007810 */ /* 0x000fe20007f1e0ff */
[----:B------:R-:W-:Y:S01]  /*14f0*/  BSSY.RECONVERGENT B2, `(.L_x_28) ;  /* 0x0000062000027945 */ /* 0x000fe20003800200 */
[----:B------:R-:W-:Y:S01]  /*1500*/  IADD3 R33, P2, PT, R24, 0x1, RZ ;  /* 0x0000000118217810 */ /* 0x000fe20007f5e0ff */
[----:B------:R-:W-:Y:S02]  /*1510*/  IMAD.MOV.U32 R17, RZ, RZ, R24 ;  /* 0x000000ffff117224 */ /* 0x000fe400078e0018 */
[----:B------:R-:W-:Y:S01]  /*1520*/  IMAD.X R2, RZ, RZ, R7, P0 ;  /* 0x000000ffff027224 */ /* 0x000fe200000e0607 */
[----:B------:R-:W-:Y:S02]  /*1530*/  ISETP.GT.U32.AND P1, PT, R0, R33, PT ;  /* 0x000000210000720c */ /* 0x000fe40003f24070 */
[----:B------:R-:W-:-:S04]  /*1540*/  IADD3.X R35, PT, PT, RZ, R32, RZ, P2, !PT ;  /* 0x00000020ff237210 */ /* 0x000fc800017fe4ff */
[----:B------:R-:W-:-:S04]  /*1550*/  ISETP.GT.U32.AND.EX P1, PT, R2, R35, PT, P1 ;  /* 0x000000230200720c */ /* 0x000fc80003f24110 */
[----:B------:R-:W-:Y:S01]  /*1560*/  SEL R33, R0, R33, P1 ;  /* 0x0000002100217207 */ /* 0x000fe20000800000 */
[----:B------:R-:W-:Y:S01]  /*1570*/  IMAD.MOV.U32 R0, RZ, RZ, R32 ;  /* 0x000000ffff007224 */ /* 0x000fe200078e0020 */
[----:B------:R-:W-:-:S03]  /*1580*/  SEL R35, R2, R35, P1 ;  /* 0x0000002302237207 */ /* 0x000fc60000800000 */
[----:B------:R-:W-:-:S05]  /*1590*/  IMAD.IADD R34, R33, 0x1, -R24 ;  /* 0x0000000121227824 */ /* 0x000fca00078e0a18 */
[----:B------:R-:W-:-:S04]  /*15a0*/  LOP3.LUT R34, R34, 0x3, RZ, 0xc0, !PT ;  /* 0x0000000322227812 */ /* 0x000fc800078ec0ff */
[----:B------:R-:W-:-:S04]  /*15b0*/  ISETP.NE.U32.AND P0, PT, R34, RZ, PT ;  /* 0x000000ff2200720c */ /* 0x000fc80003f05070 */
[----:B------:R-:W-:-:S13]  /*15c0*/  ISETP.NE.AND.EX P0, PT, RZ, RZ, PT, P0 ;  /* 0x000000ffff00720c */ /* 0x000fda0003f05300 */
[----:B------:R-:W-:Y:S05]  /*15d0*/  @!P0 BRA `(.L_x_29) ;  /* 0x00000004004c8947 */ /* 0x000fea0003800000 */
[----:B------:R-:W-:Y:S01]  /*15e0*/  IMAD.MOV.U32 R36, RZ, RZ, RZ ;  /* 0x000000ffff247224 */ /* 0x000fe200078e00ff */
[----:B------:R-:W-:Y:S01]  /*15f0*/  MOV R0, R32 ;  /* 0x0000002000007202 */ /* 0x000fe20000000f00 */
[----:B------:R-:W-:-:S07]  /*1600*/  IMAD.MOV.U32 R17, RZ, RZ, R24 ;  /* 0x000000ffff117224 */ /* 0x000fce00078e0018 */
.L_x_34:
[----:B0-----:R-:W0:Y:S01]  /*1610*/  LDC.64 R22, c[0x0][0x380] ;  /* 0x0000e000ff167b82 */ /* 0x001e220000000a00 */
[----:B------:R-:W-:Y:S02]  /*1620*/  IMAD R3, R0, 0x28, RZ ;  /* 0x0000002800037824 */ /* 0x000fe400078e02ff */
[----:B0-----:R-:W-:-:S04]  /*1630*/  IMAD.WIDE.U32 R22, R17, 0x28, R22 ;  /* 0x0000002811167825 */ /* 0x001fc800078e0016 */
[----:B------:R-:W-:-:S05]  /*1640*/  IMAD.IADD R23, R23, 0x1, R3 ;  /* 0x0000000117177824 */ /* 0x000fca00078e0203 */
[----:B------:R-:W2:Y:S01]  /*1650*/  LDG.E.64 R26, desc[UR36][R22.64+0x20] ;  /* 0x00002024161a7981 */ /* 0x000ea2000c1e1b00 */
[----:B------:R-:W-:-:S04]  /*1660*/  LEA R28, P0, R17, R4, 0x4 ;  /* 0x00000004111c7211 */ /* 0x000fc800078020ff */
[----:B------:R-:W-:-:S05]  /*1670*/  LEA.HI.X R29, R17, R5, R0, 0x4, P0 ;  /* 0x00000005111d7211 */ /* 0x000fca00000f2400 */
[----:B------:R-:W3:Y:S01]  /*1680*/  LD.E.64 R12, desc[UR36][R28.64] ;  /* 0x000000241c0c7980 */ /* 0x000ee2000c101b00 */
[----:B------:R-:W-:Y:S01]  /*1690*/  IMAD.MOV.U32 R2, RZ, RZ, 0x1 ;  /* 0x00000001ff027424 */ /* 0x000fe200078e00ff */
[----:B------:R-:W-:Y:S01]  /*16a0*/  BSSY.RECONVERGENT B3, `(.L_x_30) ;  /* 0x0000016000037945 */ /* 0x000fe20003800200 */
[----:B--2---:R-:W0:Y:S01]  /*16b0*/  MUFU.RCP64H R3, R27 ;  /* 0x0000001b00037308 */ /* 0x004e220000001800 */
[----:B---3--:R-:W-:-:S03]  /*16c0*/  FSETP.GEU.AND P1, PT, |R13|, 6.5827683646048100446e-37, PT ;  /* 0x036000000d00780b */ /* 0x008fc60003f2e200 */
        /* <DEDUP_REMOVED lines=12> */
[----:B------:R-:W-:Y:S01]  /*1790*/  MOV R3, R27 ;  /* 0x0000001b00037202 */ /* 0x000fe20000000f00 */
[----:B------:R-:W-:Y:S01]  /*17a0*/  IMAD.MOV.U32 R11, RZ, RZ, R13 ;  /* 0x000000ffff0b7224 */ /* 0x000fe200078e000d */
[----:B------:R-:W-:Y:S01]  /*17b0*/  MOV R16, 0x17e0 ;  /* 0x000017e000107802 */ /* 0x000fe20000000f00 */
[----:B------:R-:W-:-:S07]  /*17c0*/  IMAD.MOV.U32 R2, RZ, RZ, R26 ;  /* 0x000000ffff027224 */ /* 0x000fce00078e001a */
[----:B------:R-:W-:Y:S05]  /*17d0*/  CALL.REL.NOINC `($__internal_0_$__cuda_sm20_div_rn_f64_full) ;  /* 0x00000014005c7944 */ /* 0x000fea0003c00000 */
[----:B------:R-:W-:Y:S02]  /*17e0*/  IMAD.MOV.U32 R2, RZ, RZ, R18 ;  /* 0x000000ffff027224 */ /* 0x000fe400078e0012 */
[----:B------:R-:W-:-:S07]  /*17f0*/  IMAD.MOV.U32 R3, RZ, RZ, R19 ;  /* 0x000000ffff037224 */ /* 0x000fce00078e0013 */
.L_x_31:
[----:B------:R-:W-:Y:S05]  /*1800*/  BSYNC.RECONVERGENT B3 ;  /* 0x0000000000037941 */ /* 0x000fea0003800200 */
.L_x_30:
[----:B------:R-:W0:Y:S01]  /*1810*/  LDC.64 R12, c[0x0][0x388] ;  /* 0x0000e200ff0c7b82 */ /* 0x000e220000000a00 */
[----:B------:R-:W2:Y:S04]  /*1820*/  LDG.E.64 R8, desc[UR36][R22.64+0x10] ;  /* 0x0000102416087981 */ /* 0x000ea8000c1e1b00 */
[----:B0-----:R-:W2:Y:S02]  /*1830*/  LDG.E.64 R38, desc[UR36][R12.64+0x10] ;  /* 0x000010240c267981 */ /* 0x001ea4000c1e1b00 */
[----:B--2---:R-:W-:-:S07]  /*1840*/  DFMA R38, R38, R2, R8 ;  /* 0x000000022626722b */ /* 0x004fce0000000008 */
[----:B------:R0:W-:Y:S04]  /*1850*/  STG.E.64 desc[UR36][R22.64+0x10], R38 ;  /* 0x0000102616007986 */ /* 0x0001e8000c101b24 */
[----:B------:R-:W2:Y:S01]  /*1860*/  LD.E.64 R10, desc[UR36][R28.64+0x8] ;  /* 0x000008241c0a7980 */ /* 0x000ea2000c101b00 */
[----:B------:R-:W1:Y:S01]  /*1870*/  MUFU.RCP64H R3, R27 ;  /* 0x0000001b00037308 */ /* 0x000e620000001800 */
[----:B------:R-:W-:Y:S01]  /*1880*/  IMAD.MOV.U32 R2, RZ, RZ, 0x1 ;  /* 0x00000001ff027424 */ /* 0x000fe200078e00ff */
[----:B------:R-:W-:Y:S05]  /*1890*/  BSSY.RECONVERGENT B3, `(.L_x_32) ;  /* 0x0000013000037945 */ /* 0x000fea0003800200 */
[----:B-1----:R-:W-:-:S08]  /*18a0*/  DFMA R8, -R26, R2, 1 ;  /* 0x3ff000001a08742b */ /* 0x002fd00000000102 */
[----:B------:R-:W-:-:S08]  /*18b0*/  DFMA R8, R8, R8, R8 ;  /* 0x000000080808722b */ /* 0x000fd00000000008 */
[----:B------:R-:W-:-:S08]  /*18c0*/  DFMA R8, R2, R8, R2 ;  /* 0x000000080208722b */ /* 0x000fd00000000002 */
[----:B------:R-:W-:-:S08]  /*18d0*/  DFMA R2, -R26, R8, 1 ;  /* 0x3ff000001a02742b */ /* 0x000fd00000000108 */
[----:B------:R-:W-:-:S08]  /*18e0*/  DFMA R14, R8, R2, R8 ;  /* 0x00000002080e722b */ /* 0x000fd00000000008 */
[----:B--2---:R-:W-:Y:S01]  /*18f0*/  DMUL R2, R14, R10 ;  /* 0x0000000a0e027228 */ /* 0x004fe20000000000 */
[----:B------:R-:W-:-:S07]  /*1900*/  FSETP.GEU.AND P1, PT, |R11|, 6.5827683646048100446e-37, PT ;  /* 0x036000000b00780b */ /* 0x000fce0003f2e200 */
[----:B------:R-:W-:-:S08]  /*1910*/  DFMA R8, -R26, R2, R10 ;  /* 0x000000021a08722b */ /* 0x000fd0000000010a */
[----:B------:R-:W-:-:S10]  /*1920*/  DFMA R2, R14, R8, R2 ;  /* 0x000000080e02722b */ /* 0x000fd40000000002 */
[----:B------:R-:W-:-:S05]  /*1930*/  FFMA R8, RZ, R27, R3 ;  /* 0x0000001bff087223 */ /* 0x000fca0000000003 */
[----:B------:R-:W-:-:S13]  /*1940*/  FSETP.GT.AND P0, PT, |R8|, 1.469367938527859385e-39, PT ;  /* 0x001000000800780b */ /* 0x000fda0003f04200 */
[----:B0-----:R-:W-:Y:S05]  /*1950*/  @P0 BRA P1, `(.L_x_33) ;  /* 0x0000000000180947 */ /* 0x001fea0000800000 */
[----:B------:R-:W-:Y:S01]  /*1960*/  IMAD.MOV.U32 R2, RZ, RZ, R26 ;  /* 0x000000ffff027224 */ /* 0x000fe200078e001a */
[----:B------:R-:W-:Y:S01]  /*1970*/  MOV R16, 0x19a0 ;  /* 0x000019a000107802 */ /* 0x000fe20000000f00 */
[----:B------:R-:W-:-:S07]  /*1980*/  IMAD.MOV.U32 R3, RZ, RZ, R27 ;  /* 0x000000ffff037224 */ /* 0x000fce00078e001b */
[----:B------:R-:W-:Y:S05]  /*1990*/  CALL.REL.NOINC `($__internal_0_$__cuda_sm20_div_rn_f64_full) ;  /* 0x0000001000ec7944 */ /* 0x000fea0003c00000 */
[----:B------:R-:W-:Y:S01]  /*19a0*/  MOV R2, R18 ;  /* 0x0000001200027202 */ /* 0x000fe20000000f00 */
[----:B------:R-:W-:-:S07]  /*19b0*/  IMAD.MOV.U32 R3, RZ, RZ, R19 ;  /* 0x000000ffff037224 */ /* 0x000fce00078e0013 */
.L_x_33:
[----:B------:R-:W-:Y:S05]  /*19c0*/  BSYNC.RECONVERGENT B3 ;  /* 0x0000000000037941 */ /* 0x000fea0003800200 */
.L_x_32:
[----:B------:R-:W0:Y:S01]  /*19d0*/  LDC.64 R14, c[0x0][0x388] ;  /* 0x0000e200ff0e7b82 */ /* 0x000e220000000a00 */
[----:B------:R-:W2:Y:S04]  /*19e0*/  LDG.E.64 R10, desc[UR36][R22.64+0x18] ;  /* 0x00001824160a7981 */ /* 0x000ea8000c1e1b00 */
[----:B------:R-:W3:Y:S04]  /*19f0*/  LDG.E.64 R12, desc[UR36][R22.64+0x8] ;  /* 0x00000824160c7981 */ /* 0x000ee8000c1e1b00 */
[----:B0-----:R-:W2:Y:S02]  /*1a00*/  LDG.E.64 R8, desc[UR36][R14.64+0x10] ;  /* 0x000010240e087981 */ /* 0x001ea4000c1e1b00 */
[----:B--2---:R-:W-:-:S02]  /*1a10*/  DFMA R8, R8, R2, R10 ;  /* 0x000000020808722b */ /* 0x004fc4000000000a */
[----:B------:R-:W2:Y:S05]  /*1a20*/  LDG.E.64 R10, desc[UR36][R22.64] ;  /* 0x00000024160a7981 */ /* 0x000eaa000c1e1b00 */
[----:B------:R0:W-:Y:S04]  /*1a30*/  STG.E.64 desc[UR36][R22.64+0x18], R8 ;  /* 0x0000180816007986 */ /* 0x0001e8000c101b24 */
[----:B------:R-:W2:Y:S02]  /*1a40*/  LDG.E.64 R2, desc[UR36][R14.64+0x10] ;  /* 0x000010240e027981 */ /* 0x000ea4000c1e1b00 */
[----:B--2---:R-:W-:-:S07]  /*1a50*/  DFMA R2, R38, R2, R10 ;  /* 0x000000022602722b */ /* 0x004fce000000000a */
[----:B------:R0:W-:Y:S04]  /*1a60*/  STG.E.64 desc[UR36][R22.64], R2 ;  /* 0x0000000216007986 */ /* 0x0001e8000c101b24 */
[----:B------:R-:W3:Y:S01]  /*1a70*/  LDG.E.64 R10, desc[UR36][R14.64+0x10] ;  /* 0x000010240e0a7981 */ /* 0x000ee2000c1e1b00 */
[----:B------:R-:W-:-:S04]  /*1a80*/  IADD3 R34, P0, PT, R34, -0x1, RZ ;  /* 0xffffffff22227810 */ /* 0x000fc80007f1e0ff */
[----:B------:R-:W-:Y:S02]  /*1a90*/  IADD3.X R36, PT, PT, R36, -0x1, RZ, P0, !PT ;  /* 0xffffffff24247810 */ /* 0x000fe400007fe4ff */
[----:B------:R-:W-:-:S04]  /*1aa0*/  ISETP.NE.U32.AND P0, PT, R34, RZ, PT ;  /* 0x000000ff2200720c */ /* 0x000fc80003f05070 */
[----:B------:R-:W-:Y:S02]  /*1ab0*/  ISETP.NE.AND.EX P0, PT, R36, RZ, PT, P0 ;  /* 0x000000ff2400720c */ /* 0x000fe40003f05300 */
[----:B------:R-:W-:-:S05]  /*1ac0*/  IADD3 R17, P1, PT, R17, 0x1, RZ ;  /* 0x0000000111117810 */ /* 0x000fca0007f3e0ff */
[----:B------:R-:W-:Y:S01]  /*1ad0*/  IMAD.X R0, RZ, RZ, R0, P1 ;  /* 0x000000ffff007224 */ /* 0x000fe200008e0600 */
[----:B---3--:R-:W-:-:S07]  /*1ae0*/  DFMA R10, R8, R10, R12 ;  /* 0x0000000a080a722b */ /* 0x008fce000000000c */
[----:B------:R0:W-:Y:S01]  /*1af0*/  STG.E.64 desc[UR36][R22.64+0x8], R10 ;  /* 0x0000080a16007986 */ /* 0x0001e2000c101b24 */
[----:B------:R-:W-:Y:S05]  /*1b00*/  @P0 BRA `(.L_x_34) ;  /* 0xfffffff800c00947 */ /* 0x000fea000383ffff */
.L_x_29:
[----:B------:R-:W-:Y:S05]  /*1b10*/  BSYNC.RECONVERGENT B2 ;  /* 0x0000000000027941 */ /* 0x000fea0003800200 */
.L_x_28:
[----:B------:R-:W-:Y:S01]  /*1b20*/  IADD3 R33, P0, PT, -R33, R24, RZ ;  /* 0x0000001821217210 */ /* 0x000fe20007f1e1ff */
[----:B0-----:R-:W0:Y:S04]  /*1b30*/  LDC.64 R22, c[0x0][0x380] ;  /* 0x0000e000ff167b82 */ /* 0x001e280000000a00 */
[----:B------:R-:W-:Y:S01]  /*1b40*/  IMAD.X R35, R32, 0x1, ~R35, P0 ;  /* 0x0000000120237824 */ /* 0x000fe200000e0e23 */
[----:B------:R-:W-:-:S04]  /*1b50*/  ISETP.GT.U32.AND P0, PT, R33, -0x4, PT ;  /* 0xfffffffc2100780c */ /* 0x000fc80003f04070 */
[----:B------:R-:W-:-:S13]  /*1b60*/  ISETP.GT.U32.AND.EX P0, PT, R35, -0x1, PT, P0 ;  /* 0xffffffff2300780c */ /* 0x000fda0003f04100 */
[----:B------:R-:W-:Y:S05]  /*1b70*/  @P0 BRA `(.L_x_27) ;  /* 0x0000001000580947 */ /* 0x000fea0003800000 */
.L_x_51:
[----:B-1----:R-:W-:Y:S02]  /*1b80*/  IMAD R3, R0, 0x28, RZ ;  /* 0x0000002800037824 */ /* 0x002fe400078e02ff */
        /* <DEDUP_REMOVED lines=21> */
[----:B------:R-:W-:Y:S01]  /*1ce0*/  MOV R10, R12 ;  /* 0x0000000c000a7202 */ /* 0x000fe20000000f00 */
[----:B------:R-:W-:Y:S01]  /*1cf0*/  IMAD.MOV.U32 R11, RZ, RZ, R13 ;  /* 0x000000ffff0b7224 */ /* 0x000fe200078e000d */
[----:B------:R-:W-:Y:S01]  /*1d00*/  MOV R16, 0x1d40 ;  /* 0x00001d4000107802 */ /* 0x000fe20000000f00 */
[----:B------:R-:W-:Y:S02]  /*1d10*/  IMAD.MOV.U32 R2, RZ, RZ, R28 ;  /* 0x000000ffff027224 */ /* 0x000fe400078e001c */
[----:B------:R-:W-:-:S07]  /*1d20*/  IMAD.MOV.U32 R3, RZ, RZ, R29 ;  /* 0x000000ffff037224 */ /* 0x000fce00078e001d */
[----:B------:R-:W-:Y:S05]  /*1d30*/  CALL.REL.NOINC `($__internal_0_$__cuda_sm20_div_rn_f64_full) ;  /* 0x0000001000047944 */ /* 0x000fea0003c00000 */
[----:B------:R-:W-:Y:S02]  /*1d40*/  IMAD.MOV.U32 R2, RZ, RZ, R18 ;  /* 0x000000ffff027224 */ /* 0x000fe400078e0012 */
[----:B------:R-:W-:-:S07]  /*1d50*/  IMAD.MOV.U32 R3, RZ, RZ, R19 ;  /* 0x000000ffff037224 */ /* 0x000fce00078e0013 */
.L_x_36:
[----:B------:R-:W-:Y:S05]  /*1d60*/  BSYNC.RECONVERGENT B2 ;  /* 0x0000000000027941 */ /* 0x000fea0003800200 */
.L_x_35:
[----:B------:R-:W0:Y:S01]  /*1d70*/  LDC.64 R12, c[0x0][0x388] ;  /* 0x0000e200ff0c7b82 */ /* 0x000e220000000a00 */
[----:B------:R-:W2:Y:S04]  /*1d80*/  LDG.E.64 R8, desc[UR36][R24.64+0x10] ;  /* 0x0000102418087981 */ /* 0x000ea8000c1e1b00 */
[----:B0-----:R-:W2:Y:S02]  /*1d90*/  LDG.E.64 R32, desc[UR36][R12.64+0x10] ;  /* 0x000010240c207981 */ /* 0x001ea4000c1e1b00 */
[----:B--2---:R-:W-:-:S07]  /*1da0*/  DFMA R32, R32, R2, R8 ;  /* 0x000000022020722b */ /* 0x004fce0000000008 */
[----:B------:R0:W-:Y:S04]  /*1db0*/  STG.E.64 desc[UR36][R24.64+0x10], R32 ;  /* 0x0000102018007986 */ /* 0x0001e8000c101b24 */
[----:B------:R-:W2:Y:S01]  /*1dc0*/  LD.E.64 R10, desc[UR36][R26.64+0x8] ;  /* 0x000008241a0a7980 */ /* 0x000ea2000c101b00 */
[----:B------:R-:W1:Y:S01]  /*1dd0*/  MUFU.RCP64H R3, R29 ;  /* 0x0000001d00037308 */ /* 0x000e620000001800 */
[----:B------:R-:W-:Y:S01]  /*1de0*/  MOV R2, 0x1 ;  /* 0x0000000100027802 */ /* 0x000fe20000000f00 */
        /* <DEDUP_REMOVED lines=17> */
[----:B------:R-:W-:Y:S02]  /*1f00*/  IMAD.MOV.U32 R2, RZ, RZ, R18 ;  /* 0x000000ffff027224 */ /* 0x000fe400078e0012 */
[----:B------:R-:W-:-:S07]  /*1f10*/  IMAD.MOV.U32 R3, RZ, RZ, R19 ;  /* 0x000000ffff037224 */ /* 0x000fce00078e0013 */
.L_x_38:
[----:B------:R-:W-:Y:S05]  /*1f20*/  BSYNC.RECONVERGENT B2 ;  /* 0x0000000000027941 */ /* 0x000fea0003800200 */
.L_x_37:
[----:B------:R-:W0:Y:S01]  /*1f30*/  LDC.64 R18, c[0x0][0x388] ;  /* 0x0000e200ff127b82 */ /* 0x000e220000000a00 */
[----:B------:R-:W2:Y:S04]  /*1f40*/  LDG.E.64 R10, desc[UR36][R24.64+0x18] ;  /* 0x00001824180a7981 */ /* 0x000ea8000c1e1b00 */
[----:B------:R-:W3:Y:S04]  /*1f50*/  LDG.E.64 R12, desc[UR36][R24.64+0x8] ;  /* 0x00000824180c7981 */ /* 0x000ee8000c1e1b00 */
[----:B------:R-:W4:Y:S04]  /*1f60*/  LDG.E.64 R28, desc[UR36][R24.64+0x48] ;  /* 0x00004824181c7981 */ /* 0x000f28000c1e1b00 */
[----:B0-----:R-:W2:Y:S02]  /*1f70*/  LDG.E.64 R8, desc[UR36][R18.64+0x10] ;  /* 0x0000102412087981 */ /* 0x001ea4000c1e1b00 */
[----:B--2---:R-:W-:-:S02]  /*1f80*/  DFMA R8, R8, R2, R10 ;  /* 0x000000020808722b */ /* 0x004fc4000000000a */
[----:B------:R-:W2:Y:S05]  /*1f90*/  LDG.E.64 R10, desc[UR36][R24.64] ;  /* 0x00000024180a7981 */ /* 0x000eaa000c1e1b00 */
[----:B------:R0:W-:Y:S04]  /*1fa0*/  STG.E.64 desc[UR36][R24.64+0x18], R8 ;  /* 0x0000180818007986 */ /* 0x0001e8000c101b24 */
[----:B------:R-:W2:Y:S02]  /*1fb0*/  LDG.E.64 R2, desc[UR36][R18.64+0x10] ;  /* 0x0000102412027981 */ /* 0x000ea4000c1e1b00 */
[----:B--2---:R-:W-:-:S07]  /*1fc0*/  DFMA R2, R32, R2, R10 ;  /* 0x000000022002722b */ /* 0x004fce000000000a */
[----:B------:R1:W-:Y:S04]  /*1fd0*/  STG.E.64 desc[UR36][R24.64], R2 ;  /* 0x0000000218007986 */ /* 0x0003e8000c101b24 */
[----:B------:R-:W3:Y:S02]  /*1fe0*/  LDG.E.64 R10, desc[UR36][R18.64+0x10] ;  /* 0x00001024120a7981 */ /* 0x000ee4000c1e1b00 */
[----:B---3--:R-:W-:-:S07]  /*1ff0*/  DFMA R10, R8, R10, R12 ;  /* 0x0000000a080a722b */ /* 0x008fce000000000c */
[----:B------:R2:W-:Y:S04]  /*2000*/  STG.E.64 desc[UR36][R24.64+0x8], R10 ;  /* 0x0000080a18007986 */ /* 0x0005e8000c101b24 */
[----:B------:R-:W3:Y:S01]  /*2010*/  LD.E.64 R14, desc[UR36][R26.64+0x10] ;  /* 0x000010241a0e7980 */ /* 0x000ee2000c101b00 */
[----:B----4-:R-:W0:Y:S01]  /*2020*/  MUFU.RCP64H R13, R29 ;  /* 0x0000001d000d7308 */ /* 0x010e220000001800 */
[----:B------:R-:W-:-:S06]  /*2030*/  IMAD.MOV.U32 R12, RZ, RZ, 0x1 ;  /* 0x00000001ff0c7424 */ /* 0x000fcc00078e00ff */
[----:B0-----:R-:W-:-:S08]  /*2040*/  DFMA R8, -R28, R12, 1 ;  /* 0x3ff000001c08742b */ /* 0x001fd0000000010c */
[----:B------:R-:W-:-:S08]  /*2050*/  DFMA R8, R8, R8, R8 ;  /* 0x000000080808722b */ /* 0x000fd00000000008 */
[----:B------:R-:W-:-:S08]  /*2060*/  DFMA R8, R12, R8, R12 ;  /* 0x000000080c08722b */ /* 0x000fd0000000000c */
[----:B-1----:R-:W-:-:S08]  /*2070*/  DFMA R2, -R28, R8, 1 ;  /* 0x3ff000001c02742b */ /* 0x002fd00000000108 */
[----:B------:R-:W-:Y:S01]  /*2080*/  DFMA R2, R8, R2, R8 ;  /* 0x000000020802722b */ /* 0x000fe20000000008 */
[----:B------:R-:W-:Y:S07]  /*2090*/  BSSY.RECONVERGENT B2, `(.L_x_39) ;  /* 0x0000010000027945 */ /* 0x000fee0003800200 */
[----:B---3--:R-:W-:-:S08]  /*20a0*/  DMUL R8, R14, R2 ;  /* 0x000000020e087228 */ /* 0x008fd00000000000 */
[----:B------:R-:W-:-:S08]  /*20b0*/  DFMA R12, -R28, R8, R14 ;  /* 0x000000081c0c722b */ /* 0x000fd0000000010e */
[----:B------:R-:W-:Y:S01]  /*20c0*/  DFMA R2, R2, R12, R8 ;  /* 0x0000000c0202722b */ /* 0x000fe20000000008 */
[----:B------:R-:W-:-:S09]  /*20d0*/  FSETP.GEU.AND P1, PT, |R15|, 6.5827683646048100446e-37, PT ;  /* 0x036000000f00780b */ /* 0x000fd20003f2e200 */
[----:B------:R-:W-:-:S05]  /*20e0*/  FFMA R8, RZ, R29, R3 ;  /* 0x0000001dff087223 */ /* 0x000fca0000000003 */
[----:B------:R-:W-:-:S13]  /*20f0*/  FSETP.GT.AND P0, PT, |R8|, 1.469367938527859385e-39, PT ;  /* 0x001000000800780b */ /* 0x000fda0003f04200 */
[----:B--2---:R-:W-:Y:S05]  /*2100*/  @P0 BRA P1, `(.L_x_40) ;  /* 0x0000000000200947 */ /* 0x004fea0000800000 */
        /* <DEDUP_REMOVED lines=8> */
.L_x_40:
[----:B------:R-:W-:Y:S05]  /*2190*/  BSYNC.RECONVERGENT B2 ;  /* 0x0000000000027941 */ /* 0x000fea0003800200 */
.L_x_39:
        /* <DEDUP_REMOVED lines=27> */
.L_x_42:
[----:B------:R-:W-:Y:S05]  /*2350*/  BSYNC.RECONVERGENT B2 ;  /* 0x0000000000027941 */ /* 0x000fea0003800200 */
.L_x_41:
        /* <DEDUP_REMOVED lines=38> */
.L_x_44:
[----:B------:R-:W-:Y:S05]  /*25c0*/  BSYNC.RECONVERGENT B2 ;  /* 0x0000000000027941 */ /* 0x000fea0003800200 */
.L_x_43:
        /* <DEDUP_REMOVED lines=27> */
.L_x_46:
[----:B------:R-:W-:Y:S05]  /*2780*/  BSYNC.RECONVERGENT B2 ;  /* 0x0000000000027941 */ /* 0x000fea0003800200 */
.L_x_45:
        /* <DEDUP_REMOVED lines=38> */
.L_x_48:
[----:B------:R-:W-:Y:S05]  /*29f0*/  BSYNC.RECONVERGENT B2 ;  /* 0x0000000000027941 */ /* 0x000fea0003800200 */
.L_x_47:
        /* <DEDUP_REMOVED lines=27> */
.L_x_50:
[----:B------:R-:W-:Y:S05]  /*2bb0*/  BSYNC.RECONVERGENT B2 ;  /* 0x0000000000027941 */ /* 0x000fea0003800200 */
.L_x_49:
        /* <DEDUP_REMOVED lines=11> */
[----:B------:R-:W-:-:S05]  /*2c70*/  IADD3 R17, P0, PT, R17, 0x4, RZ ;  /* 0x0000000411117810 */ /* 0x000fca0007f1e0ff */
[----:B------:R-:W-:Y:S01]  /*2c80*/  IMAD.X R0, RZ, RZ, R0, P0 ;  /* 0x000000ffff007224 */ /* 0x000fe200000e0600 */
[----:B------:R-:W-:-:S04]  /*2c90*/  ISETP.GT.U32.AND P0, PT, R17, R6, PT ;  /* 0x000000061100720c */ /* 0x000fc80003f04070 */
[----:B------:R-:W-:Y:S01]  /*2ca0*/  ISETP.GT.U32.AND.EX P0, PT, R0, R7, PT, P0 ;  /* 0x000000070000720c */ /* 0x000fe20003f04100 */
[----:B---3--:R-:W-:-:S07]  /*2cb0*/  DFMA R10, R8, R10, R12 ;  /* 0x0000000a080a722b */ /* 0x008fce000000000c */
[----:B------:R1:W-:Y:S05]  /*2cc0*/  STG.E.64 desc[UR36][R24.64+0x80], R10 ;  /* 0x0000800a18007986 */ /* 0x0003ea000c101b24 */
[----:B------:R-:W-:Y:S05]  /*2cd0*/  @!P0 BRA `(.L_x_51) ;  /* 0xffffffec00a88947 */ /* 0x000fea000383ffff */
.L_x_27:
[----:B------:R-:W-:Y:S05]  /*2ce0*/  BSYNC.RECONVERGENT B1 ;  /* 0x0000000000017941 */ /* 0x000fea0003800200 */
.L_x_26:
[----:B------:R-:W-:Y:S01]  /*2cf0*/  MOV R0, 0x8 ;  /* 0x0000000800007802 */ /* 0x000fe20000000f00 */
[----:B------:R-:W-:Y:S08]  /*2d00*/  BAR.SYNC.DEFER_BLOCKING 0x0 ;  /* 0x0000000000007b1d */ /* 0x000ff00000010000 */
[----:B-1----:R1:W2:Y:S02]  /*2d10*/  LDC.64 R2, c[0x4][R0] ;  /* 0x0100000000027b82 */ /* 0x0022a40000000a00 */
[----:B------:R-:W-:-:S07]  /*2d20*/  LEPC R20, `(.L_x_52) ;  /* 0x000000001014794e */ /* 0x000fce0000000000 */
[----:B012---:R-:W-:Y:S05]  /*2d30*/  CALL.ABS.NOINC R2 ;  /* 0x0000000002007343 */ /* 0x007fea0003c00000 */
.L_x_52:
[----:B------:R-:W-:Y:S05]  /*2d40*/  EXIT ;  /* 0x000000000000794d */ /* 0x000fea0003800000 */
        .weak           $__internal_0_$__cuda_sm20_div_rn_f64_full
        .type           $__internal_0_$__cuda_sm20_div_rn_f64_full,@function
        .size           $__internal_0_$__cuda_sm20_div_rn_f64_full,($__internal_1_$__cuda_sm20_div_u64 - $__internal_0_$__cuda_sm20_div_rn_f64_full)
$__internal_0_$__cuda_sm20_div_rn_f64_full:
[C---:B------:R-:W-:Y:S01]  /*2d50*/  FSETP.GEU.AND P0, PT, |R3|.reuse, 1.469367938527859385e-39, PT ;  /* 0x001000000300780b */ /* 0x040fe20003f0e200 */
[----:B------:R-:W-:Y:S01]  /*2d60*/  IMAD.MOV.U32 R14, RZ, RZ, 0x1 ;  /* 0x00000001ff0e7424 */ /* 0x000fe200078e00ff */
[----:B------:R-:W-:Y:S01]  /*2d70*/  LOP3.LUT R8, R3, 0x800fffff, RZ, 0xc0, !PT ;  /* 0x800fffff03087812 */ /* 0x000fe200078ec0ff */
[----:B------:R-:W-:Y:S01]  /*2d80*/  IMAD.MOV.U32 R31, RZ, RZ, 0x1ca00000 ;  /* 0x1ca00000ff1f7424 */ /* 0x000fe200078e00ff */
[C---:B------:R-:W-:Y:S01]  /*2d90*/  FSETP.GEU.AND P2, PT, |R11|.reuse, 1.469367938527859385e-39, PT ;  /* 0x001000000b00780b */ /* 0x040fe20003f4e200 */
[----:B------:R-:W-:Y:S01]  /*2da0*/  BSSY.RECONVERGENT B0, `(.L_x_53) ;  /* 0x0000052000007945 */ /* 0x000fe20003800200 */
[----:B------:R-:W-:Y:S02]  /*2db0*/  LOP3.LUT R9, R8, 0x3ff00000, RZ, 0xfc, !PT ;  /* 0x3ff0000008097812 */ /* 0x000fe400078efcff */
[----:B------:R-:W-:Y:S02]  /*2dc0*/  MOV R8, R2 ;  /* 0x0000000200087202 */ /* 0x000fe40000000f00 */
[----:B------:R-:W-:-:S02]  /*2dd0*/  LOP3.LUT R30, R11, 0x7ff00000, RZ, 0xc0, !PT ;  /* 0x7ff000000b1e7812 */ /* 0x000fc400078ec0ff */
[C---:B------:R-:W-:Y:S01]  /*2de0*/  LOP3.LUT R43, R3.reuse, 0x7ff00000, RZ, 0xc0, !PT ;  /* 0x7ff00000032b7812 */ /* 0x040fe200078ec0ff */
[----:B------:R-:W-:Y:S02]  /*2df0*/  @!P0 DMUL R8, R2, 8.98846567431157953865e+307 ;  /* 0x7fe0000002088828 */ /* 0x000fe40000000000 */
[----:B------:R-:W-:Y:S01]  /*2e00*/  IMAD.MOV.U32 R42, RZ, RZ, R30 ;  /* 0x000000ffff2a7224 */ /* 0x000fe200078e001e */
[C---:B------:R-:W-:Y:S02]  /*2e10*/  ISETP.GE.U32.AND P1, PT, R30.reuse, R43, PT ;  /* 0x0000002b1e00720c */ /* 0x040fe40003f26070 */
[----:B------:R-:W-:Y:S01]  /*2e20*/  @!P2 LOP3.LUT R19, R3, 0x7ff00000, RZ, 0xc0, !PT ;  /* 0x7ff000000313a812 */ /* 0x000fe200078ec0ff */
[----:B------:R-:W0:Y:S03]  /*2e30*/  MUFU.RCP64H R15, R9 ;  /* 0x00000009000f7308 */ /* 0x000e260000001800 */
[----:B------:R-:W-:-:S02]  /*2e40*/  @!P2 ISETP.GE.U32.AND P3, PT, R30, R19, PT ;  /* 0x000000131e00a20c */ /* 0x000fc40003f66070 */
[----:B------:R-:W-:Y:S02]  /*2e50*/  @!P0 LOP3.LUT R43, R9, 0x7ff00000, RZ, 0xc0, !PT ;  /* 0x7ff00000092b8812 */ /* 0x000fe400078ec0ff */
[----:B------:R-:W-:-:S03]  /*2e60*/  @!P2 SEL R19, R31, 0x63400000, !P3 ;  /* 0x634000001f13a807 */ /* 0x000fc60005800000 */
[----:B------:R-:W-:Y:S01]  /*2e70*/  VIADD R45, R43, 0xffffffff ;  /* 0xffffffff2b2d7836 */ /* 0x000fe20000000000 */
[----:B------:R-:W-:-:S04]  /*2e80*/  @!P2 LOP3.LUT R20, R19, 0x80000000, R11, 0xf8, !PT ;  /* 0x800000001314a812 */ /* 0x000fc800078ef80b */
[----:B------:R-:W-:Y:S01]  /*2e90*/  @!P2 LOP3.LUT R21, R20, 0x100000, RZ, 0xfc, !PT ;  /* 0x001000001415a812 */ /* 0x000fe200078efcff */
[----:B------:R-:W-:Y:S01]  /*2ea0*/  @!P2 IMAD.MOV.U32 R20, RZ, RZ, RZ ;  /* 0x000000ffff14a224 */ /* 0x000fe200078e00ff */
[----:B0-----:R-:W-:-:S08]  /*2eb0*/  DFMA R12, R14, -R8, 1 ;  /* 0x3ff000000e0c742b */ /* 0x001fd00000000808 */
[----:B------:R-:W-:-:S08]  /*2ec0*/  DFMA R12, R12, R12, R12 ;  /* 0x0000000c0c0c722b */ /* 0x000fd0000000000c */
[----:B------:R-:W-:Y:S01]  /*2ed0*/  DFMA R14, R14, R12, R14 ;  /* 0x0000000c0e0e722b */ /* 0x000fe2000000000e */
[----:B------:R-:W-:Y:S01]  /*2ee0*/  SEL R13, R31, 0x63400000, !P1 ;  /* 0x634000001f0d7807 */ /* 0x000fe20004800000 */
[----:B------:R-:W-:-:S03]  /*2ef0*/  IMAD.MOV.U32 R12, RZ, RZ, R10 ;  /* 0x000000ffff0c7224 */ /* 0x000fc600078e000a */
[----:B------:R-:W-:-:S03]  /*2f00*/  LOP3.LUT R13, R13, 0x800fffff, R11, 0xf8, !PT ;  /* 0x800fffff0d0d7812 */ /* 0x000fc600078ef80b */
[----:B------:R-:W-:-:S03]  /*2f10*/  DFMA R18, R14, -R8, 1 ;  /* 0x3ff000000e12742b */ /* 0x000fc60000000808 */
[----:B------:R-:W-:-:S05]  /*2f20*/  @!P2 DFMA R12, R12, 2, -R20 ;  /* 0x400000000c0ca82b */ /* 0x000fca0000000814 */
[----:B------:R-:W-:-:S05]  /*2f30*/  DFMA R14, R14, R18, R14 ;  /* 0x000000120e0e722b */ /* 0x000fca000000000e */
[----:B------:R-:W-:-:S03]  /*2f40*/  @!P2 LOP3.LUT R42, R13, 0x7ff00000, RZ, 0xc0, !PT ;  /* 0x7ff000000d2aa812 */ /* 0x000fc600078ec0ff */
[----:B------:R-:W-:Y:S01]  /*2f50*/  DMUL R18, R14, R12 ;  /* 0x0000000c0e127228 */ /* 0x000fe20000000000 */
[----:B------:R-:W-:-:S04]  /*2f60*/  IADD3 R44, PT, PT, R42, -0x1, RZ ;  /* 0xffffffff2a2c7810 */ /* 0x000fc80007ffe0ff */
[----:B------:R-:W-:-:S03]  /*2f70*/  ISETP.GT.U32.AND P0, PT, R44, 0x7feffffe, PT ;  /* 0x7feffffe2c00780c */ /* 0x000fc60003f04070 */
[----:B------:R-:W-:Y:S01]  /*2f80*/  DFMA R20, R18, -R8, R12 ;  /* 0x800000081214722b */ /* 0x000fe2000000000c */
[----:B------:R-:W-:-:S07]  /*2f90*/  ISETP.GT.U32.OR P0, PT, R45, 0x7feffffe, P0 ;  /* 0x7feffffe2d00780c */ /* 0x000fce0000704470 */
[----:B------:R-:W-:-:S06]  /*2fa0*/  DFMA R14, R14, R20, R18 ;  /* 0x000000140e0e722b */ /* 0x000fcc0000000012 */
[----:B------:R-:W-:Y:S05]  /*2fb0*/  @P0 BRA `(.L_x_54) ;  /* 0x00000000006c0947 */ /* 0x000fea0003800000 */
[----:B------:R-:W-:-:S04]  /*2fc0*/  LOP3.LUT R11, R3, 0x7ff00000, RZ, 0xc0, !PT ;  /* 0x7ff00000030b7812 */ /* 0x000fc800078ec0ff */
[CC--:B------:R-:W-:Y:S02]  /*2fd0*/  VIADDMNMX R10, R30.reuse, -R11.reuse, 0xb9600000, !PT ;  /* 0xb96000001e0a7446 */ /* 0x0c0fe4000780090b */
[----:B------:R-:W-:Y:S02]  /*2fe0*/  ISETP.GE.U32.AND P0, PT, R30, R11, PT ;  /* 0x0000000b1e00720c */ /* 0x000fe40003f06070 */
[----:B------:R-:W-:Y:S02]  /*2ff0*/  VIMNMX R10, PT, PT, R10, 0x46a00000, PT ;  /* 0x46a000000a0a7848 */ /* 0x000fe40003fe0100 */
[----:B------:R-:W-:-:S05]  /*3000*/  SEL R31, R31, 0x63400000, !P0 ;  /* 0x634000001f1f7807 */ /* 0x000fca0004000000 */
[----:B------:R-:W-:Y:S02]  /*3010*/  IMAD.IADD R20, R10, 0x1, -R31 ;  /* 0x000000010a147824 */ /* 0x000fe400078e0a1f */
[----:B------:R-:W-:Y:S02]  /*3020*/  IMAD.MOV.U32 R10, RZ, RZ, RZ ;  /* 0x000000ffff0a7224 */ /* 0x000fe400078e00ff */
[----:B------:R-:W-:-:S06]  /*3030*/  VIADD R11, R20, 0x7fe00000 ;  /* 0x7fe00000140b7836 */ /* 0x000fcc0000000000 */
[----:B------:R-:W-:-:S10]  /*3040*/  DMUL R18, R14, R10 ;  /* 0x0000000a0e127228 */ /* 0x000fd40000000000 */
[----:B------:R-:W-:-:S13]  /*3050*/  FSETP.GTU.AND P0, PT, |R19|, 1.469367938527859385e-39, PT ;  /* 0x001000001300780b */ /* 0x000fda0003f0c200 */
[----:B------:R-:W-:Y:S05]  /*3060*/  @P0 BRA `(.L_x_55) ;  /* 0x0000000000940947 */ /* 0x000fea0003800000 */
[----:B------:R-:W-:Y:S01]  /*3070*/  DFMA R8, R14, -R8, R12 ;  /* 0x800000080e08722b */ /* 0x000fe2000000000c */
[----:B------:R-:W-:-:S09]  /*3080*/  IMAD.MOV.U32 R10, RZ, RZ, RZ ;  /* 0x000000ffff0a7224 */ /* 0x000fd200078e00ff */
[C---:B------:R-:W-:Y:S02]  /*3090*/  FSETP.NEU.AND P0, PT, R9.reuse, RZ, PT ;  /* 0x000000ff0900720b */ /* 0x040fe40003f0d000 */
[----:B------:R-:W-:-:S04]  /*30a0*/  LOP3.LUT R13, R9, 0x80000000, R3, 0x48, !PT ;  /* 0x80000000090d7812 */ /* 0x000fc800078e4803 */
[----:B------:R-:W-:-:S07]  /*30b0*/  LOP3.LUT R11, R13, R11, RZ, 0xfc, !PT ;  /* 0x0000000b0d0b7212 */ /* 0x000fce00078efcff */
[----:B------:R-:W-:Y:S05]  /*30c0*/  @!P0 BRA `(.L_x_55) ;  /* 0x00000000007c8947 */ /* 0x000fea0003800000 */
[----:B------:R-:W-:Y:S01]  /*30d0*/  IADD3 R3, PT, PT, -R20, RZ, RZ ;  /* 0x000000ff14037210 */ /* 0x000fe20007ffe1ff */
[----:B------:R-:W-:Y:S01]  /*30e0*/  IMAD.MOV.U32 R2, RZ, RZ, RZ ;  /* 0x000000ffff027224 */ /* 0x000fe200078e00ff */
[----:B------:R-:W-:-:S05]  /*30f0*/  DMUL.RP R10, R14, R10 ;  /* 0x0000000a0e0a7228 */ /* 0x000fca0000008000 */
[----:B------:R-:W-:-:S05]  /*3100*/  DFMA R2, R18, -R2, R14 ;  /* 0x800000021202722b */ /* 0x000fca000000000e */
[----:B------:R-:W-:Y:S02]  /*3110*/  LOP3.LUT R13, R11, R13, RZ, 0x3c, !PT ;  /* 0x0000000d0b0d7212 */ /* 0x000fe400078e3cff */
[----:B------:R-:W-:-:S04]  /*3120*/  IADD3 R2, PT, PT, -R20, -0x43300000, RZ ;  /* 0xbcd0000014027810 */ /* 0x000fc80007ffe1ff */
[----:B------:R-:W-:-:S04]  /*3130*/  FSETP.NEU.AND P0, PT, |R3|, R2, PT ;  /* 0x000000020300720b */ /* 0x000fc80003f0d200 */
[----:B------:R-:W-:Y:S02]  /*3140*/  FSEL R18, R10, R18, !P0 ;  /* 0x000000120a127208 */ /* 0x000fe40004000000 */
[----:B------:R-:W-:Y:S01]  /*3150*/  FSEL R19, R13, R19, !P0 ;  /* 0x000000130d137208 */ /* 0x000fe20004000000 */
[----:B------:R-:W-:Y:S06]  /*3160*/  BRA `(.L_x_55) ;  /* 0x0000000000547947 */ /* 0x000fec0003800000 */
.L_x_54:
[----:B------:R-:W-:-:S14]  /*3170*/  DSETP.NAN.AND P0, PT, R10, R10, PT ;  /* 0x0000000a0a00722a */ /* 0x000fdc0003f08000 */
[----:B------:R-:W-:Y:S05]  /*3180*/  @P0 BRA `(.L_x_56) ;  /* 0x0000000000440947 */ /* 0x000fea0003800000 */
[----:B------:R-:W-:-:S14]  /*3190*/  DSETP.NAN.AND P0, PT, R2, R2, PT ;  /* 0x000000020200722a */ /* 0x000fdc0003f08000 */
[----:B------:R-:W-:Y:S05]  /*31a0*/  @P0 BRA `(.L_x_57) ;  /* 0x0000000000300947 */ /* 0x000fea0003800000 */
[----:B------:R-:W-:Y:S01]  /*31b0*/  ISETP.NE.AND P0, PT, R42, R43, PT ;  /* 0x0000002b2a00720c */ /* 0x000fe20003f05270 */
[----:B------:R-:W-:Y:S02]  /*31c0*/  IMAD.MOV.U32 R18, RZ, RZ, 0x0 ;  /* 0x00000000ff127424 */ /* 0x000fe400078e00ff */
[----:B------:R-:W-:-:S10]  /*31d0*/  IMAD.MOV.U32 R19, RZ, RZ, -0x80000 ;  /* 0xfff80000ff137424 */ /* 0x000fd400078e00ff */
[----:B------:R-:W-:Y:S05]  /*31e0*/  @!P0 BRA `(.L_x_55) ;  /* 0x0000000000348947 */ /* 0x000fea0003800000 */
[----:B------:R-:W-:Y:S02]  /*31f0*/  ISETP.NE.AND P0, PT, R42, 0x7ff00000, PT ;  /* 0x7ff000002a00780c */ /* 0x000fe40003f05270 */
[----:B------:R-:W-:Y:S02]  /*3200*/  LOP3.LUT R19, R11, 0x80000000, R3, 0x48, !PT ;  /* 0x800000000b137812 */ /* 0x000fe400078e4803 */
[----:B------:R-:W-:-:S13]  /*3210*/  ISETP.EQ.OR P0, PT, R43, RZ, !P0 ;  /* 0x000000ff2b00720c */ /* 0x000fda0004702670 */
[----:B------:R-:W-:Y:S01]  /*3220*/  @P0 LOP3.LUT R2, R19, 0x7ff00000, RZ, 0xfc, !PT ;  /* 0x7ff0000013020812 */ /* 0x000fe200078efcff */
[----:B------:R-:W-:Y:S02]  /*3230*/  @!P0 IMAD.MOV.U32 R18, RZ, RZ, RZ ;  /* 0x000000ffff128224 */ /* 0x000fe400078e00ff */
[----:B------:R-:W-:Y:S01]  /*3240*/  @P0 IMAD.MOV.U32 R18, RZ, RZ, RZ ;  /* 0x000000ffff120224 */ /* 0x000fe200078e00ff */
[----:B------:R-:W-:Y:S01]  /*3250*/  @P0 MOV R19, R2 ;  /* 0x0000000200130202 */ /* 0x000fe20000000f00 */
[----:B------:R-:W-:Y:S06]  /*3260*/  BRA `(.L_x_55) ;  /* 0x0000000000147947 */ /* 0x000fec0003800000 */
.L_x_57:
[----:B------:R-:W-:Y:S01]  /*3270*/  LOP3.LUT R19, R3, 0x80000, RZ, 0xfc, !PT ;  /* 0x0008000003137812 */ /* 0x000fe200078efcff */
[----:B------:R-:W-:Y:S01]  /*3280*/  IMAD.MOV.U32 R18, RZ, RZ, R2 ;  /* 0x000000ffff127224 */ /* 0x000fe200078e0002 */
[----:B------:R-:W-:Y:S06]  /*3290*/  BRA `(.L_x_55) ;  /* 0x0000000000087947 */ /* 0x000fec0003800000 */
.L_x_56:
[----:B------:R-:W-:Y:S01]  /*32a0*/  LOP3.LUT R19, R11, 0x80000, RZ, 0xfc, !PT ;  /* 0x000800000b137812 */ /* 0x000fe200078efcff */
[----:B------:R-:W-:-:S07]  /*32b0*/  IMAD.MOV.U32 R18, RZ, RZ, R10 ;  /* 0x000000ffff127224 */ /* 0x000fce00078e000a */
.L_x_55:
[----:B------:R-:W-:Y:S05]  /*32c0*/  BSYNC.RECONVERGENT B0 ;  /* 0x0000000000007941 */ /* 0x000fea0003800200 */
.L_x_53:
[----:B------:R-:W-:Y:S02]  /*32d0*/  IMAD.MOV.U32 R2, RZ, RZ, R16 ;  /* 0x000000ffff027224 */ /* 0x000fe400078e0010 */
[----:B------:R-:W-:-:S04]  /*32e0*/  IMAD.MOV.U32 R3, RZ, RZ, 0x0 ;  /* 0x00000000ff037424 */ /* 0x000fc800078e00ff */
[----:B------:R-:W-:Y:S05]  /*32f0*/  RET.REL.NODEC R2 `(_Z16simulationKernelP8matPointP4argsP4pairPm) ;  /* 0xffffffcc02407950 */ /* 0x000fea0003c3ffff */
        .weak           $__internal_1_$__cuda_sm20_div_u64
        .type           $__internal_1_$__cuda_sm20_div_u64,@function
        .size           $__internal_1_$__cuda_sm20_div_u64,($__internal_2_$__cuda_sm20_dsqrt_rn_f64_mediumpath_v1 - $__internal_1_$__cuda_sm20_div_u64)
$__internal_1_$__cuda_sm20_div_u64:
[----:B------:R-:W-:Y:S01]  /*3300*/  IMAD.MOV.U32 R12, RZ, RZ, R15 ;  /* 0x000000ffff0c7224 */ /* 0x000fe200078e000f */
[----:B------:R-:W-:-:S05]  /*3310*/  MOV R13, R19 ;  /* 0x00000013000d7202 */ /* 0x000fca0000000f00 */
[----:B------:R-:W0:Y:S08]  /*3320*/  I2F.U64.RP R12, R12 ;  /* 0x0000000c000c7312 */ /* 0x000e300000309000 */
[----:B0-----:R-:W0:Y:S02]  /*3330*/  MUFU.RCP R8, R12 ;  /* 0x0000000c00087308 */ /* 0x001e240000001000 */
[----:B0-----:R-:W-:-:S06]  /*3340*/  VIADD R8, R8, 0x1ffffffe ;  /* 0x1ffffffe08087836 */ /* 0x001fcc0000000000 */
[----:B------:R-:W0:Y:S02]  /*3350*/  F2I.U64.TRUNC R8, R8 ;  /* 0x0000000800087311 */ /* 0x000e24000020d800 */
[----:B0-----:R-:W-:-:S04]  /*3360*/  IMAD.WIDE.U32 R10, R8, R15, RZ ;  /* 0x0000000f080a7225 */ /* 0x001fc800078e00ff */
[----:B------:R-:W-:Y:S01]  /*3370*/  IMAD R11, R8, R19, R11 ;  /* 0x00000013080b7224 */ /* 0x000fe200078e020b */
[----:B------:R-:W-:-:S03]  /*3380*/  IADD3 R21, P0, PT, RZ, -R10, RZ ;  /* 0x8000000aff157210 */ /* 0x000fc60007f1e0ff */
[----:B------:R-:W-:Y:S02]  /*3390*/  IMAD R11, R9, R15, R11 ;  /* 0x0000000f090b7224 */ /* 0x000fe400078e020b */
[----:B------:R-:W-:-:S04]  /*33a0*/  IMAD.HI.U32 R10, R8, R21, RZ ;  /* 0x00000015080a7227 */ /* 0x000fc800078e00ff */
[----:B------:R-:W-:Y:S02]  /*33b0*/  IMAD.X R23, RZ, RZ, ~R11, P0 ;  /* 0x000000ffff177224 */ /* 0x000fe400000e0e0b */
[----:B------:R-:W-:Y:S02]  /*33c0*/  IMAD.MOV.U32 R11, RZ, RZ, R8 ;  /* 0x000000ffff0b7224 */ /* 0x000fe400078e0008 */
[-C--:B------:R-:W-:Y:S02]  /*33d0*/  IMAD R13, R9, R23.reuse, RZ ;  /* 0x00000017090d7224 */ /* 0x080fe400078e02ff */
[----:B------:R-:W-:-:S04]  /*33e0*/  IMAD.WIDE.U32 R10, P0, R8, R23, R10 ;  /* 0x00000017080a7225 */ /* 0x000fc8000780000a */
[----:B------:R-:W-:-:S04]  /*33f0*/  IMAD.HI.U32 R23, R9, R23, RZ ;  /* 0x0000001709177227 */ /* 0x000fc800078e00ff */
[----:B------:R-:W-:-:S05]  /*3400*/  IMAD.HI.U32 R10, P1, R9, R21, R10 ;  /* 0x00000015090a7227 */ /* 0x000fca000782000a */
[----:B------:R-:W-:Y:S01]  /*3410*/  IADD3 R11, P2, PT, R13, R10, RZ ;  /* 0x0000000a0d0b7210 */ /* 0x000fe20007f5e0ff */
[----:B------:R-:W-:-:S04]  /*3420*/  IMAD.X R10, R23, 0x1, R9, P0 ;  /* 0x00000001170a7824 */ /* 0x000fc800000e0609 */
[----:B------:R-:W-:Y:S01]  /*3430*/  IMAD.WIDE.U32 R8, R11, R15, RZ ;  /* 0x0000000f0b087225 */ /* 0x000fe200078e00ff */
[----:B------:R-:W-:-:S03]  /*3440*/  IADD3.X R13, PT, PT, RZ, RZ, R10, P2, P1 ;  /* 0x000000ffff0d7210 */ /* 0x000fc600017e240a */
[----:B------:R-:W-:Y:S01]  /*3450*/  IMAD R10, R11, R19, R9 ;  /* 0x000000130b0a7224 */ /* 0x000fe200078e0209 */
[----:B------:R-:W-:-:S03]  /*3460*/  IADD3 R9, P0, PT, RZ, -R8, RZ ;  /* 0x80000008ff097210 */ /* 0x000fc60007f1e0ff */
[----:B------:R-:W-:Y:S02]  /*3470*/  IMAD R8, R13, R15, R10 ;  /* 0x0000000f0d087224 */ /* 0x000fe400078e020a */
[----:B------:R-:W-:-:S04]  /*3480*/  IMAD.HI.U32 R10, R11, R9, RZ ;  /* 0x000000090b0a7227 */ /* 0x000fc800078e00ff */
[----:B------:R-:W-:-:S04]  /*3490*/  IMAD.X R8, RZ, RZ, ~R8, P0 ;  /* 0x000000ffff087224 */ /* 0x000fc800000e0e08 */
[----:B------:R-:W-:-:S04]  /*34a0*/  IMAD.WIDE.U32 R10, P0, R11, R8, R10 ;  /* 0x000000080b0a7225 */ /* 0x000fc8000780000a */
[C---:B------:R-:W-:Y:S02]  /*34b0*/  IMAD R12, R13.reuse, R8, RZ ;  /* 0x000000080d0c7224 */ /* 0x040fe400078e02ff */
[----:B------:R-:W-:-:S04]  /*34c0*/  IMAD.HI.U32 R11, P1, R13, R9, R10 ;  /* 0x000000090d0b7227 */ /* 0x000fc8000782000a */
[----:B------:R-:W-:Y:S01]  /*34d0*/  IMAD.HI.U32 R8, R13, R8, RZ ;  /* 0x000000080d087227 */ /* 0x000fe200078e00ff */
[----:B------:R-:W-:-:S03]  /*34e0*/  IADD3 R11, P2, PT, R12, R11, RZ ;  /* 0x0000000b0c0b7210 */ /* 0x000fc60007f5e0ff */
[----:B------:R-:W-:Y:S01]  /*34f0*/  IMAD.MOV.U32 R9, RZ, RZ, RZ ;  /* 0x000000ffff097224 */ /* 0x000fe200078e00ff */
[----:B------:R-:W-:Y:S01]  /*3500*/  IADD3.X R13, PT, PT, R8, R13, RZ, P0, !PT ;  /* 0x0000000d080d7210 */ /* 0x000fe200007fe4ff */
[----:B------:R-:W-:-:S03]  /*3510*/  IMAD.HI.U32 R8, R11, R14, RZ ;  /* 0x0000000e0b087227 */ /* 0x000fc600078e00ff */
[----:B------:R-:W-:Y:S01]  /*3520*/  IADD3.X R13, PT, PT, RZ, RZ, R13, P2, P1 ;  /* 0x000000ffff0d7210 */ /* 0x000fe200017e240d */
[----:B------:R-:W-:-:S04]  /*3530*/  IMAD.WIDE.U32 R8, R11, R16, R8 ;  /* 0x000000100b087225 */ /* 0x000fc800078e0008 */
[C---:B------:R-:W-:Y:S02]  /*3540*/  IMAD R11, R13.reuse, R16, RZ ;  /* 0x000000100d0b7224 */ /* 0x040fe400078e02ff */
[----:B------:R-:W-:-:S04]  /*3550*/  IMAD.HI.U32 R8, P0, R13, R14, R8 ;  /* 0x0000000e0d087227 */ /* 0x000fc80007800008 */
[----:B------:R-:W-:Y:S01]  /*3560*/  IMAD.HI.U32 R10, R13, R16, RZ ;  /* 0x000000100d0a7227 */ /* 0x000fe200078e00ff */
[----:B------:R-:W-:-:S03]  /*3570*/  IADD3 R11, P1, PT, R11, R8, RZ ;  /* 0x000000080b0b7210 */ /* 0x000fc60007f3e0ff */
[----:B------:R-:W-:Y:S02]  /*3580*/  IMAD.X R10, RZ, RZ, R10, P0 ;  /* 0x000000ffff0a7224 */ /* 0x000fe400000e060a */
[----:B------:R-:W-:-:S04]  /*3590*/  IMAD.WIDE.U32 R8, R11, R15, RZ ;  /* 0x0000000f0b087225 */ /* 0x000fc800078e00ff */
[----:B------:R-:W-:Y:S01]  /*35a0*/  IMAD.X R10, RZ, RZ, R10, P1 ;  /* 0x000000ffff0a7224 */ /* 0x000fe200008e060a */
[----:B------:R-:W-:Y:S01]  /*35b0*/  IADD3 R14, P1, PT, -R8, R14, RZ ;  /* 0x0000000e080e7210 */ /* 0x000fe20007f3e1ff */
[C---:B------:R-:W-:Y:S01]  /*35c0*/  IMAD R9, R11.reuse, R19, R9 ;  /* 0x000000130b097224 */ /* 0x040fe200078e0209 */
[----:B------:R-:W-:Y:S02]  /*35d0*/  IADD3 R8, P2, PT, R11, 0x1, RZ ;  /* 0x000000010b087810 */ /* 0x000fe40007f5e0ff */
[-C--:B------:R-:W-:Y:S01]  /*35e0*/  ISETP.GE.U32.AND P0, PT, R14, R15.reuse, PT ;  /* 0x0000000f0e00720c */ /* 0x080fe20003f06070 */
[----:B------:R-:W-:-:S04]  /*35f0*/  IMAD R9, R10, R15, R9 ;  /* 0x0000000f0a097224 */ /* 0x000fc800078e0209 */
[----:B------:R-:W-:Y:S01]  /*3600*/  IMAD.X R16, R16, 0x1, ~R9, P1 ;  /* 0x0000000110107824 */ /* 0x000fe200008e0e09 */
[----:B------:R-:W-:Y:S01]  /*3610*/  IADD3 R12, P1, PT, -R15, R14, RZ ;  /* 0x0000000e0f0c7210 */ /* 0x000fe20007f3e1ff */
[----:B------:R-:W-:-:S03]  /*3620*/  IMAD.X R9, RZ, RZ, R10, P2 ;  /* 0x000000ffff097224 */ /* 0x000fc600010e060a */
[----:B------:R-:W-:Y:S02]  /*3630*/  ISETP.GE.U32.AND.EX P0, PT, R16, R19, PT, P0 ;  /* 0x000000131000720c */ /* 0x000fe40003f06100 */
[----:B------:R-:W-:Y:S02]  /*3640*/  IADD3.X R13, PT, PT, ~R19, R16, RZ, P1, !PT ;  /* 0x00000010130d7210 */ /* 0x000fe40000ffe5ff */
[----:B------:R-:W-:Y:S02]  /*3650*/  SEL R11, R8, R11, P0 ;  /* 0x0000000b080b7207 */ /* 0x000fe40000000000 */
[----:B------:R-:W-:Y:S02]  /*3660*/  SEL R12, R12, R14, P0 ;  /* 0x0000000e0c0c7207 */ /* 0x000fe40000000000 */
[----:B------:R-:W-:Y:S01]  /*3670*/  SEL R10, R9, R10, P0 ;  /* 0x0000000a090a7207 */ /* 0x000fe20000000000 */
[----:B------:R-:W-:Y:S01]  /*3680*/  IMAD.MOV.U32 R9, RZ, RZ, 0x0 ;  /* 0x00000000ff097424 */ /* 0x000fe200078e00ff */
[----:B------:R-:W-:-:S02]  /*3690*/  IADD3 R26, P2, PT, R11, 0x1, RZ ;  /* 0x000000010b1a7810 */ /* 0x000fc40007f5e0ff */
[----:B------:R-:W-:Y:S02]  /*36a0*/  SEL R8, R13, R16, P0 ;  /* 0x000000100d087207 */ /* 0x000fe40000000000 */
[----:B------:R-:W-:Y:S01]  /*36b0*/  ISETP.GE.U32.AND P0, PT, R12, R15, PT ;  /* 0x0000000f0c00720c */ /* 0x000fe20003f06070 */
[----:B------:R-:W-:Y:S01]  /*36c0*/  IMAD.X R27, RZ, RZ, R10, P2 ;  /* 0x000000ffff1b7224 */ /* 0x000fe200010e060a */
[----:B------:R-:W-:Y:S02]  /*36d0*/  ISETP.NE.U32.AND P1, PT, R15, RZ, PT ;  /* 0x000000ff0f00720c */ /* 0x000fe40003f25070 */
[----:B------:R-:W-:Y:S01]  /*36e0*/  ISETP.GE.U32.AND.EX P0, PT, R8, R19, PT, P0 ;  /* 0x000000130800720c */ /* 0x000fe20003f06100 */
[----:B------:R-:W-:Y:S01]  /*36f0*/  IMAD.MOV.U32 R8, RZ, RZ, R18 ;  /* 0x000000ffff087224 */ /* 0x000fe200078e0012 */
[----:B------:R-:W-:Y:S02]  /*3700*/  ISETP.NE.AND.EX P1, PT, R19, RZ, PT, P1 ;  /* 0x000000ff1300720c */ /* 0x000fe40003f25310 */
[----:B------:R-:W-:-:S02]  /*3710*/  SEL R26, R26, R11, P0 ;  /* 0x0000000b1a1a7207 */ /* 0x000fc40000000000 */
[----:B------:R-:W-:Y:S02]  /*3720*/  SEL R27, R27, R10, P0 ;  /* 0x0000000a1b1b7207 */ /* 0x000fe40000000000 */
[----:B------:R-:W-:Y:S02]  /*3730*/  SEL R26, R26, 0xffffffff, P1 ;  /* 0xffffffff1a1a7807 */ /* 0x000fe40000800000 */
[----:B------:R-:W-:Y:S01]  /*3740*/  SEL R27, R27, 0xffffffff, P1 ;  /* 0xffffffff1b1b7807 */ /* 0x000fe20000800000 */
[----:B------:R-:W-:Y:S06]  /*3750*/  RET.REL.NODEC R8 `(_Z16simulationKernelP8matPointP4argsP4pairPm) ;  /* 0xffffffc808287950 */ /* 0x000fec0003c3ffff */
        .weak           $__internal_2_$__cuda_sm20_dsqrt_rn_f64_mediumpath_v1
        .type           $__internal_2_$__cuda_sm20_dsqrt_rn_f64_mediumpath_v1,@function
        .size           $__internal_2_$__cuda_sm20_dsqrt_rn_f64_mediumpath_v1,($_Z16simulationKernelP8matPointP4argsP4pairPm$__internal_accurate_pow - $__internal_2_$__cuda_sm20_dsqrt_rn_f64_mediumpath_v1)
$__internal_2_$__cuda_sm20_dsqrt_rn_f64_mediumpath_v1:
[----:B------:R-:W-:Y:S01]  /*3760*/  ISETP.GE.U32.AND P0, PT, R14, -0x3400000, PT ;  /* 0xfcc000000e00780c */ /* 0x000fe20003f06070 */
[----:B------:R-:W-:Y:S01]  /*3770*/  BSSY.RECONVERGENT B3, `(.L_x_58) ;  /* 0x0000028000037945 */ /* 0x000fe20003800200 */
[----:B------:R-:W-:Y:S01]  /*3780*/  MOV R18, R20 ;  /* 0x0000001400127202 */ /* 0x000fe20000000f00 */
[----:B------:R-:W-:Y:S02]  /*3790*/  IMAD.MOV.U32 R12, RZ, RZ, R40 ;  /* 0x000000ffff0c7224 */ /* 0x000fe400078e0028 */
[----:B------:R-:W-:Y:S02]  /*37a0*/  IMAD.MOV.U32 R13, RZ, RZ, R41 ;  /* 0x000000ffff0d7224 */ /* 0x000fe400078e0029 */
[----:B------:R-:W-:Y:S02]  /*37b0*/  IMAD.MOV.U32 R14, RZ, RZ, R8 ;  /* 0x000000ffff0e7224 */ /* 0x000fe400078e0008 */
[----:B------:R-:W-:-:S04]  /*37c0*/  IMAD.MOV.U32 R15, RZ, RZ, R9 ;  /* 0x000000ffff0f7224 */ /* 0x000fc800078e0009 */
[----:B------:R-:W-:Y:S05]  /*37d0*/  @!P0 BRA `(.L_x_59) ;  /* 0x0000000000208947 */ /* 0x000fea0003800000 */
[----:B------:R-:W-:-:S10]  /*37e0*/  DFMA.RM R12, R12, R18, R30 ;  /* 0x000000120c0c722b */ /* 0x000fd4000000401e */
[----:B------:R-:W-:-:S04]  /*37f0*/  IADD3 R18, P0, PT, R12, 0x1, RZ ;  /* 0x000000010c127810 */ /* 0x000fc80007f1e0ff */
[----:B------:R-:W-:-:S06]  /*3800*/  IADD3.X R19, PT, PT, RZ, R13, RZ, P0, !PT ;  /* 0x0000000dff137210 */ /* 0x000fcc00007fe4ff */
[----:B------:R-:W-:-:S08]  /*3810*/  DFMA.RP R14, -R12, R18, R14 ;  /* 0x000000120c0e722b */ /* 0x000fd0000000810e */
[----:B------:R-:W-:-:S06]  /*3820*/  DSETP.GT.AND P0, PT, R14, RZ, PT ;  /* 0x000000ff0e00722a */ /* 0x000fcc0003f04000 */
[----:B------:R-:W-:Y:S02]  /*3830*/  FSEL R12, R18, R12, P0 ;  /* 0x0000000c120c7208 */ /* 0x000fe40000000000 */
[----:B------:R-:W-:Y:S01]  /*3840*/  FSEL R13, R19, R13, P0 ;  /* 0x0000000d130d7208 */ /* 0x000fe20000000000 */
[----:B------:R-:W-:Y:S06]  /*3850*/  BRA `(.L_x_60) ;  /* 0x0000000000647947 */ /* 0x000fec0003800000 */
.L_x_59:
[----:B------:R-:W-:-:S14]  /*3860*/  DSETP.NE.AND P0, PT, R14, RZ, PT ;  /* 0x000000ff0e00722a */ /* 0x000fdc0003f05000 */
[----:B------:R-:W-:Y:S05]  /*3870*/  @!P0 BRA `(.L_x_61) ;  /* 0x0000000000588947 */ /* 0x000fea0003800000 */
[----:B------:R-:W-:-:S13]  /*3880*/  ISETP.GE.AND P0, PT, R15, RZ, PT ;  /* 0x000000ff0f00720c */ /* 0x000fda0003f06270 */
[----:B------:R-:W-:Y:S02]  /*3890*/  @!P0 IMAD.MOV.U32 R12, RZ, RZ, 0x0 ;  /* 0x00000000ff0c8424 */ /* 0x000fe400078e00ff */
[----:B------:R-:W-:Y:S01]  /*38a0*/  @!P0 IMAD.MOV.U32 R13, RZ, RZ, -0x80000 ;  /* 0xfff80000ff0d8424 */ /* 0x000fe200078e00ff */
[----:B------:R-:W-:Y:S06]  /*38b0*/  @!P0 BRA `(.L_x_60) ;  /* 0x00000000004c8947 */ /* 0x000fec0003800000 */
[----:B------:R-:W-:-:S13]  /*38c0*/  ISETP.GT.AND P0, PT, R15, 0x7fefffff, PT ;  /* 0x7fefffff0f00780c */ /* 0x000fda0003f04270 */
[----:B------:R-:W-:Y:S05]  /*38d0*/  @P0 BRA `(.L_x_61) ;  /* 0x0000000000400947 */ /* 0x000fea0003800000 */
[----:B------:R-:W-:Y:S01]  /*38e0*/  DMUL R12, R14, 8.11296384146066816958e+31 ;  /* 0x469000000e0c7828 */ /* 0x000fe20000000000 */
[----:B------:R-:W-:Y:S01]  /*38f0*/  IMAD.MOV.U32 R20, RZ, RZ, 0x0 ;  /* 0x00000000ff147424 */ /* 0x000fe200078e00ff */
[----:B------:R-:W-:Y:S01]  /*3900*/  MOV R21, 0x3fd80000 ;  /* 0x3fd8000000157802 */ /* 0x000fe20000000f00 */
[----:B------:R-:W-:-:S03]  /*3910*/  IMAD.MOV.U32 R14, RZ, RZ, RZ ;  /* 0x000000ffff0e7224 */ /* 0x000fc600078e00ff */
[----:B------:R-:W0:Y:S03]  /*3920*/  MUFU.RSQ64H R15, R13 ;  /* 0x0000000d000f7308 */ /* 0x000e260000001c00 */
[----:B0-----:R-:W-:-:S08]  /*3930*/  DMUL R18, R14, R14 ;  /* 0x0000000e0e127228 */ /* 0x001fd00000000000 */
[----:B------:R-:W-:-:S08]  /*3940*/  DFMA R18, R12, -R18, 1 ;  /* 0x3ff000000c12742b */ /* 0x000fd00000000812 */
[----:B------:R-:W-:Y:S02]  /*3950*/  DFMA R20, R18, R20, 0.5 ;  /* 0x3fe000001214742b */ /* 0x000fe40000000014 */
[----:B------:R-:W-:-:S08]  /*3960*/  DMUL R18, R14, R18 ;  /* 0x000000120e127228 */ /* 0x000fd00000000000 */
[----:B------:R-:W-:-:S08]  /*3970*/  DFMA R18, R20, R18, R14 ;  /* 0x000000121412722b */ /* 0x000fd0000000000e */
[----:B------:R-:W-:Y:S02]  /*3980*/  DMUL R14, R12, R18 ;  /* 0x000000120c0e7228 */ /* 0x000fe40000000000 */
[----:B------:R-:W-:-:S06]  /*3990*/  VIADD R19, R19, 0xfff00000 ;  /* 0xfff0000013137836 */ /* 0x000fcc0000000000 */
[----:B------:R-:W-:-:S08]  /*39a0*/  DFMA R20, R14, -R14, R12 ;  /* 0x8000000e0e14722b */ /* 0x000fd0000000000c */
[----:B------:R-:W-:-:S10]  /*39b0*/  DFMA R12, R18, R20, R14 ;  /* 0x00000014120c722b */ /* 0x000fd4000000000e */
[----:B------:R-:W-:Y:S01]  /*39c0*/  VIADD R13, R13, 0xfcb00000 ;  /* 0xfcb000000d0d7836 */ /* 0x000fe20000000000 */
[----:B------:R-:W-:Y:S06]  /*39d0*/  BRA `(.L_x_60) ;  /* 0x0000000000047947 */ /* 0x000fec0003800000 */
.L_x_61:
[----:B------:R-:W-:-:S11]  /*39e0*/  DADD R12, R14, R14 ;  /* 0x000000000e0c7229 */ /* 0x000fd6000000000e */
.L_x_60:
[----:B------:R-:W-:Y:S05]  /*39f0*/  BSYNC.RECONVERGENT B3 ;  /* 0x0000000000037941 */ /* 0x000fea0003800200 */
.L_x_58:
[----:B------:R-:W-:Y:S01]  /*3a00*/  IMAD.MOV.U32 R11, RZ, RZ, R12 ;  /* 0x000000ffff0b7224 */ /* 0x000fe200078e000c */
[----:B------:R-:W-:Y:S01]  /*3a10*/  MOV R12, R16 ;  /* 0x00000010000c7202 */ /* 0x000fe20000000f00 */
[----:B------:R-:W-:Y:S02]  /*3a20*/  IMAD.MOV.U32 R14, RZ, RZ, R13 ;  /* 0x000000ffff0e7224 */ /* 0x000fe400078e000d */
[----:B------:R-:W-:-:S04]  /*3a30*/  IMAD.MOV.U32 R13, RZ, RZ, 0x0 ;  /* 0x00000000ff0d7424 */ /* 0x000fc800078e00ff */
[----:B------:R-:W-:Y:S05]  /*3a40*/  RET.REL.NODEC R12 `(_Z16simulationKernelP8matPointP4argsP4pairPm) ;  /* 0xffffffc40c6c7950 */ /* 0x000fea0003c3ffff */
        .type           $_Z16simulationKernelP8matPointP4argsP4pairPm$__internal_accurate_pow,@function
        .size           $_Z16simulationKernelP8matPointP4argsP4pairPm$__internal_accurate_pow,(.L_x_67 - $_Z16simulationKernelP8matPointP4argsP4pairPm$__internal_accurate_pow)
$_Z16simulationKernelP8matPointP4argsP4pairPm$__internal_accurate_pow:
[----:B------:R-:W-:Y:S01]  /*3a50*/  ISETP.GT.U32.AND P0, PT, R15, 0xfffff, PT ;  /* 0x000fffff0f00780c */ /* 0x000fe20003f04070 */
[--C-:B------:R-:W-:Y:S01]  /*3a60*/  IMAD.MOV.U32 R19, RZ, RZ, R15.reuse ;  /* 0x000000ffff137224 */ /* 0x100fe200078e000f */
[----:B------:R-:W-:Y:S01]  /*3a70*/  MOV R45, 0x3ed0f5d2 ;  /* 0x3ed0f5d2002d7802 */ /* 0x000fe20000000f00 */
[--C-:B------:R-:W-:Y:S01]  /*3a80*/  IMAD.MOV.U32 R16, RZ, RZ, R15.reuse ;  /* 0x000000ffff107224 */ /* 0x100fe200078e000f */
[----:B------:R-:W-:Y:S01]  /*3a90*/  UMOV UR4, 0x7d2cafe2 ;  /* 0x7d2cafe200047882 */ /* 0x000fe20000000000 */
[----:B------:R-:W-:Y:S01]  /*3aa0*/  IMAD.MOV.U32 R40, RZ, RZ, RZ ;  /* 0x000000ffff287224 */ /* 0x000fe200078e00ff */
[----:B------:R-:W-:Y:S01]  /*3ab0*/  UMOV UR5, 0x3eb0f5ff ;  /* 0x3eb0f5ff00057882 */ /* 0x000fe20000000000 */
[----:B------:R-:W-:Y:S01]  /*3ac0*/  IMAD.MOV.U32 R44, RZ, RZ, 0x41ad3b5a ;  /* 0x41ad3b5aff2c7424 */ /* 0x000fe200078e00ff */
[----:B------:R-:W-:Y:S01]  /*3ad0*/  SHF.R.U32.HI R15, RZ, 0x14, R15 ;  /* 0x00000014ff0f7819 */ /* 0x000fe2000001160f */
[----:B------:R-:W-:Y:S01]  /*3ae0*/  UMOV UR6, 0x3b39803f ;  /* 0x3b39803f00067882 */ /* 0x000fe20000000000 */
[----:B------:R-:W-:-:S03]  /*3af0*/  UMOV UR7, 0x3c7abc9e ;  /* 0x3c7abc9e00077882 */ /* 0x000fc60000000000 */
[----:B------:R-:W-:-:S10]  /*3b00*/  @!P0 DMUL R46, R18, 1.80143985094819840000e+16 ;  /* 0x43500000122e8828 */ /* 0x000fd40000000000 */
[----:B------:R-:W-:Y:S01]  /*3b10*/  @!P0 IMAD.MOV.U32 R16, RZ, RZ, R47 ;  /* 0x000000ffff108224 */ /* 0x000fe200078e002f */
[----:B------:R-:W-:Y:S02]  /*3b20*/  @!P0 MOV R18, R46 ;  /* 0x0000002e00128202 */ /* 0x000fe40000000f00 */
[----:B------:R-:W-:Y:S02]  /*3b30*/  @!P0 LEA.HI R15, R47, 0xffffffca, RZ, 0xc ;  /* 0xffffffca2f0f8811 */ /* 0x000fe400078f60ff */
[----:B------:R-:W-:-:S04]  /*3b40*/  LOP3.LUT R16, R16, 0x800fffff, RZ, 0xc0, !PT ;  /* 0x800fffff10107812 */ /* 0x000fc800078ec0ff */
[----:B------:R-:W-:Y:S01]  /*3b50*/  LOP3.LUT R19, R16, 0x3ff00000, RZ, 0xfc, !PT ;  /* 0x3ff0000010137812 */ /* 0x000fe200078efcff */
[----:B------:R-:W-:-:S03]  /*3b60*/  VIADD R16, R15, 0xfffffc01 ;  /* 0xfffffc010f107836 */ /* 0x000fc60000000000 */
[----:B------:R-:W-:-:S13]  /*3b70*/  ISETP.GE.U32.AND P1, PT, R19, 0x3ff6a09f, PT ;  /* 0x3ff6a09f1300780c */ /* 0x000fda0003f26070 */
[----:B------:R-:W-:Y:S02]  /*3b80*/  @P1 VIADD R21, R19, 0xfff00000 ;  /* 0xfff0000013151836 */ /* 0x000fe40000000000 */
[----:B------:R-:W-:Y:S02]  /*3b90*/  @P1 VIADD R16, R15, 0xfffffc02 ;  /* 0xfffffc020f101836 */ /* 0x000fe40000000000 */
[----:B------:R-:W-:Y:S02]  /*3ba0*/  @P1 IMAD.MOV.U32 R19, RZ, RZ, R21 ;  /* 0x000000ffff131224 */ /* 0x000fe400078e0015 */
[----:B------:R-:W-:-:S04]  /*3bb0*/  IMAD.SHL.U32 R15, R11, 0x2, RZ ;  /* 0x000000020b0f7824 */ /* 0x000fc800078e00ff */
[----:B------:R-:W-:Y:S01]  /*3bc0*/  DADD R30, R18, 1 ;  /* 0x3ff00000121e7429 */ /* 0x000fe20000000000 */
[----:B------:R-:W-:-:S05]  /*3bd0*/  ISETP.GT.U32.AND P0, PT, R15, -0x2000001, PT ;  /* 0xfdffffff0f00780c */ /* 0x000fca0003f04070 */
[----:B------:R-:W0:Y:S02]  /*3be0*/  MUFU.RCP64H R41, R31 ;  /* 0x0000001f00297308 */ /* 0x000e240000001800 */
[----:B0-----:R-:W-:-:S08]  /*3bf0*/  DFMA R20, -R30, R40, 1 ;  /* 0x3ff000001e14742b */ /* 0x001fd00000000128 */
[----:B------:R-:W-:Y:S02]  /*3c00*/  DFMA R42, R20, R20, R20 ;  /* 0x00000014142a722b */ /* 0x000fe40000000014 */
[----:B------:R-:W-:-:S06]  /*3c10*/  DADD R20, R18, -1 ;  /* 0xbff0000012147429 */ /* 0x000fcc0000000000 */
[----:B------:R-:W-:-:S08]  /*3c20*/  DFMA R42, R40, R42, R40 ;  /* 0x0000002a282a722b */ /* 0x000fd00000000028 */
[----:B------:R-:W-:-:S08]  /*3c30*/  DMUL R18, R20, R42 ;  /* 0x0000002a14127228 */ /* 0x000fd00000000000 */
[----:B------:R-:W-:-:S08]  /*3c40*/  DFMA R18, R20, R42, R18 ;  /* 0x0000002a1412722b */ /* 0x000fd00000000012 */
[CC--:B------:R-:W-:Y:S02]  /*3c50*/  DMUL R40, R18.reuse, R18.reuse ;  /* 0x0000001212287228 */ /* 0x0c0fe40000000000 */
[----:B------:R-:W-:-:S06]  /*3c60*/  DMUL R48, R18, R18 ;  /* 0x0000001212307228 */ /* 0x000fcc0000000000 */
[----:B------:R-:W-:Y:S01]  /*3c70*/  DFMA R30, R40, UR4, R44 ;  /* 0x00000004281e7c2b */ /* 0x000fe2000800002c */
[----:B------:R-:W-:Y:S01]  /*3c80*/  UMOV UR4, 0x75488a3f ;  /* 0x75488a3f00047882 */ /* 0x000fe20000000000 */
[----:B------:R-:W-:Y:S01]  /*3c90*/  UMOV UR5, 0x3ef3b20a ;  /* 0x3ef3b20a00057882 */ /* 0x000fe20000000000 */
[----:B------:R-:W-:Y:S02]  /*3ca0*/  DADD R44, R20, -R18 ;  /* 0x00000000142c7229 */ /* 0x000fe40000000812 */
[----:B------:R-:W-:-:S03]  /*3cb0*/  DMUL R50, R18, R48 ;  /* 0x0000003012327228 */ /* 0x000fc60000000000 */
[----:B------:R-:W-:Y:S01]  /*3cc0*/  DFMA R30, R40, R30, UR4 ;  /* 0x00000004281e7e2b */ /* 0x000fe2000800001e */
[----:B------:R-:W-:Y:S01]  /*3cd0*/  UMOV UR4, 0xe4faecd5 ;  /* 0xe4faecd500047882 */ /* 0x000fe20000000000 */
[----:B------:R-:W-:Y:S01]  /*3ce0*/  UMOV UR5, 0x3f1745cd ;  /* 0x3f1745cd00057882 */ /* 0x000fe20000000000 */
[----:B------:R-:W-:-:S05]  /*3cf0*/  DADD R44, R44, R44 ;  /* 0x000000002c2c7229 */ /* 0x000fca000000002c */
[----:B------:R-:W-:Y:S01]  /*3d00*/  DFMA R30, R40, R30, UR4 ;  /* 0x00000004281e7e2b */ /* 0x000fe2000800001e */
[----:B------:R-:W-:Y:S01]  /*3d10*/  UMOV UR4, 0x258a578b ;  /* 0x258a578b00047882 */ /* 0x000fe20000000000 */
[----:B------:R-:W-:Y:S01]  /*3d20*/  UMOV UR5, 0x3f3c71c7 ;  /* 0x3f3c71c700057882 */ /* 0x000fe20000000000 */
[----:B------:R-:W-:-:S05]  /*3d30*/  DFMA R20, R20, -R18, R44 ;  /* 0x800000121414722b */ /* 0x000fca000000002c */
[----:B------:R-:W-:Y:S01]  /*3d40*/  DFMA R30, R40, R30, UR4 ;  /* 0x00000004281e7e2b */ /* 0x000fe2000800001e */
[----:B------:R-:W-:Y:S01]  /*3d50*/  UMOV UR4, 0x9242b910 ;  /* 0x9242b91000047882 */ /* 0x000fe20000000000 */
[----:B------:R-:W-:Y:S01]  /*3d60*/  UMOV UR5, 0x3f624924 ;  /* 0x3f62492400057882 */ /* 0x000fe20000000000 */
[----:B------:R-:W-:-:S05]  /*3d70*/  DMUL R20, R42, R20 ;  /* 0x000000142a147228 */ /* 0x000fca0000000000 */
[----:B------:R-:W-:Y:S01]  /*3d80*/  DFMA R30, R40, R30, UR4 ;  /* 0x00000004281e7e2b */ /* 0x000fe2000800001e */
[----:B------:R-:W-:Y:S01]  /*3d90*/  UMOV UR4, 0x99999dfb ;  /* 0x99999dfb00047882 */ /* 0x000fe20000000000 */
[----:B------:R-:W-:-:S06]  /*3da0*/  UMOV UR5, 0x3f899999 ;  /* 0x3f89999900057882 */ /* 0x000fcc0000000000 */
[----:B------:R-:W-:Y:S01]  /*3db0*/  DFMA R30, R40, R30, UR4 ;  /* 0x00000004281e7e2b */ /* 0x000fe2000800001e */
[----:B------:R-:W-:Y:S01]  /*3dc0*/  UMOV UR4, 0x55555555 ;  /* 0x5555555500047882 */ /* 0x000fe20000000000 */
[----:B------:R-:W-:-:S06]  /*3dd0*/  UMOV UR5, 0x3fb55555 ;  /* 0x3fb5555500057882 */ /* 0x000fcc0000000000 */
[----:B------:R-:W-:-:S08]  /*3de0*/  DFMA R44, R40, R30, UR4 ;  /* 0x00000004282c7e2b */ /* 0x000fd0000800001e */
[----:B------:R-:W-:Y:S01]  /*3df0*/  DADD R42, -R44, UR4 ;  /* 0x000000042c2a7e29 */ /* 0x000fe20008000100 */
[----:B------:R-:W-:Y:S01]  /*3e00*/  UMOV UR4, 0xb9e7b0 ;  /* 0x00b9e7b000047882 */ /* 0x000fe20000000000 */
[----:B------:R-:W-:-:S06]  /*3e10*/  UMOV UR5, 0x3c46a4cb ;  /* 0x3c46a4cb00057882 */ /* 0x000fcc0000000000 */
[----:B------:R-:W-:Y:S02]  /*3e20*/  DFMA R42, R40, R30, R42 ;  /* 0x0000001e282a722b */ /* 0x000fe4000000002a */
[----:B------:R-:W-:Y:S01]  /*3e30*/  DFMA R30, R18, R18, -R48 ;  /* 0x00000012121e722b */ /* 0x000fe20000000830 */
[----:B------:R-:W-:Y:S02]  /*3e40*/  VIADD R41, R21, 0x100000 ;  /* 0x0010000015297836 */ /* 0x000fe40000000000 */
[----:B------:R-:W-:-:S03]  /*3e50*/  IMAD.MOV.U32 R40, RZ, RZ, R20 ;  /* 0x000000ffff287224 */ /* 0x000fc600078e0014 */
[----:B------:R-:W-:Y:S01]  /*3e60*/  DADD R42, R42, -UR4 ;  /* 0x800000042a2a7e29 */ /* 0x000fe20008000000 */
[----:B------:R-:W-:Y:S01]  /*3e70*/  UMOV UR4, 0x80000000 ;  /* 0x8000000000047882 */ /* 0x000fe20000000000 */
[----:B------:R-:W-:Y:S01]  /*3e80*/  UMOV UR5, 0x43300000 ;  /* 0x4330000000057882 */ /* 0x000fe20000000000 */
[C---:B------:R-:W-:Y:S02]  /*3e90*/  DFMA R40, R18.reuse, R40, R30 ;  /* 0x000000281228722b */ /* 0x040fe4000000001e */
[----:B------:R-:W-:-:S08]  /*3ea0*/  DFMA R30, R18, R48, -R50 ;  /* 0x00000030121e722b */ /* 0x000fd00000000832 */
[----:B------:R-:W-:Y:S02]  /*3eb0*/  DFMA R48, R20, R48, R30 ;  /* 0x000000301430722b */ /* 0x000fe4000000001e */
[----:B------:R-:W-:-:S06]  /*3ec0*/  DADD R30, R44, R42 ;  /* 0x000000002c1e7229 */ /* 0x000fcc000000002a */
[----:B------:R-:W-:Y:S02]  /*3ed0*/  DFMA R40, R18, R40, R48 ;  /* 0x000000281228722b */ /* 0x000fe40000000030 */
[----:B------:R-:W-:Y:S02]  /*3ee0*/  DMUL R48, R30, R50 ;  /* 0x000000321e307228 */ /* 0x000fe40000000000 */
[----:B------:R-:W-:-:S06]  /*3ef0*/  DADD R44, R44, -R30 ;  /* 0x000000002c2c7229 */ /* 0x000fcc000000081e */
[----:B------:R-:W-:Y:S02]  /*3f00*/  DFMA R52, R30, R50, -R48 ;  /* 0x000000321e34722b */ /* 0x000fe40000000830 */
[----:B------:R-:W-:-:S06]  /*3f10*/  DADD R44, R42, R44 ;  /* 0x000000002a2c7229 */ /* 0x000fcc000000002c */
[----:B------:R-:W-:-:S08]  /*3f20*/  DFMA R40, R30, R40, R52 ;  /* 0x000000281e28722b */ /* 0x000fd00000000034 */
[----:B------:R-:W-:-:S08]  /*3f30*/  DFMA R40, R44, R50, R40 ;  /* 0x000000322c28722b */ /* 0x000fd00000000028 */
[----:B------:R-:W-:-:S08]  /*3f40*/  DADD R30, R48, R40 ;  /* 0x00000000301e7229 */ /* 0x000fd00000000028 */
[--C-:B------:R-:W-:Y:S02]  /*3f50*/  DADD R42, R18, R30.reuse ;  /* 0x00000000122a7229 */ /* 0x100fe4000000001e */
[----:B------:R-:W-:-:S06]  /*3f60*/  DADD R48, R48, -R30 ;  /* 0x0000000030307229 */ /* 0x000fcc000000081e */
[----:B------:R-:W-:Y:S02]  /*3f70*/  DADD R18, R18, -R42 ;  /* 0x0000000012127229 */ /* 0x000fe4000000082a */
[----:B------:R-:W-:-:S06]  /*3f80*/  DADD R48, R40, R48 ;  /* 0x0000000028307229 */ /* 0x000fcc0000000030 */
[----:B------:R-:W-:-:S08]  /*3f90*/  DADD R18, R30, R18 ;  /* 0x000000001e127229 */ /* 0x000fd00000000012 */
[----:B------:R-:W-:-:S08]  /*3fa0*/  DADD R18, R48, R18 ;  /* 0x0000000030127229 */ /* 0x000fd00000000012 */
[----:B------:R-:W-:Y:S01]  /*3fb0*/  DADD R18, R20, R18 ;  /* 0x0000000014127229 */ /* 0x000fe20000000012 */
[----:B------:R-:W-:Y:S01]  /*3fc0*/  HFMA2 R21, -RZ, RZ, 3.59375, 0 ;  /* 0x43300000ff157431 */ /* 0x000fe200000001ff */
[----:B------:R-:W-:-:S06]  /*3fd0*/  LOP3.LUT R20, R16, 0x80000000, RZ, 0x3c, !PT ;  /* 0x8000000010147812 */ /* 0x000fcc00078e3cff */
[----:B------:R-:W-:Y:S01]  /*3fe0*/  DADD R30, R20, -UR4 ;  /* 0x80000004141e7e29 */ /* 0x000fe20008000000 */
[----:B------:R-:W-:Y:S01]  /*3ff0*/  UMOV UR4, 0xfefa39ef ;  /* 0xfefa39ef00047882 */ /* 0x000fe20000000000 */
[----:B------:R-:W-:Y:S01]  /*4000*/  DADD R20, R42, R18 ;  /* 0x000000002a147229 */ /* 0x000fe20000000012 */
[----:B------:R-:W-:-:S07]  /*4010*/  UMOV UR5, 0x3fe62e42 ;  /* 0x3fe62e4200057882 */ /* 0x000fce0000000000 */
[--C-:B------:R-:W-:Y:S02]  /*4020*/  DFMA R40, R30, UR4, R20.reuse ;  /* 0x000000041e287c2b */ /* 0x100fe40008000014 */
[----:B------:R-:W-:-:S06]  /*4030*/  DADD R42, R42, -R20 ;  /* 0x000000002a2a7229 */ /* 0x000fcc0000000814 */
[----:B------:R-:W-:Y:S02]  /*4040*/  DFMA R44, R30, -UR4, R40 ;  /* 0x800000041e2c7c2b */ /* 0x000fe40008000028 */
[----:B------:R-:W-:-:S06]  /*4050*/  DADD R42, R18, R42 ;  /* 0x00000000122a7229 */ /* 0x000fcc000000002a */
[----:B------:R-:W-:-:S08]  /*4060*/  DADD R44, -R20, R44 ;  /* 0x00000000142c7229 */ /* 0x000fd0000000012c */
[----:B------:R-:W-:-:S08]  /*4070*/  DADD R42, R42, -R44 ;  /* 0x000000002a2a7229 */ /* 0x000fd0000000082c */
[----:B------:R-:W-:Y:S01]  /*4080*/  DFMA R42, R30, UR6, R42 ;  /* 0x000000061e2a7c2b */ /* 0x000fe2000800002a */
[----:B------:R-:W-:Y:S01]  /*4090*/  LOP3.LUT R31, R11, 0xff0fffff, RZ, 0xc0, !PT ;  /* 0xff0fffff0b1f7812 */ /* 0x000fe200078ec0ff */
[----:B------:R-:W-:-:S03]  /*40a0*/  IMAD.MOV.U32 R30, RZ, RZ, R10 ;  /* 0x000000ffff1e7224 */ /* 0x000fc600078e000a */
[----:B------:R-:W-:-:S03]  /*40b0*/  SEL R31, R31, R11, P0 ;  /* 0x0000000b1f1f7207 */ /* 0x000fc60000000000 */
[----:B------:R-:W-:-:S08]  /*40c0*/  DADD R20, R40, R42 ;  /* 0x0000000028147229 */ /* 0x000fd0000000002a */
[----:B------:R-:W-:Y:S02]  /*40d0*/  DADD R40, R40, -R20 ;  /* 0x0000000028287229 */ /* 0x000fe40000000814 */
[----:B------:R-:W-:-:S06]  /*40e0*/  DMUL R18, R20, R30 ;  /* 0x0000001e14127228 */ /* 0x000fcc0000000000 */
[----:B------:R-:W-:Y:S02]  /*40f0*/  DADD R40, R42, R40 ;  /* 0x000000002a287229 */ /* 0x000fe40000000028 */
[----:B------:R-:W-:-:S08]  /*4100*/  DFMA R20, R20, R30, -R18 ;  /* 0x0000001e1414722b */ /* 0x000fd00000000812 */
[----:B------:R-:W-:Y:S01]  /*4110*/  DFMA R40, R40, R30, R20 ;  /* 0x0000001e2828722b */ /* 0x000fe20000000014 */
[----:B------:R-:W-:Y:S02]  /*4120*/  IMAD.MOV.U32 R30, RZ, RZ, 0x652b82fe ;  /* 0x652b82feff1e7424 */ /* 0x000fe400078e00ff */
[----:B------:R-:W-:-:S05]  /*4130*/  IMAD.MOV.U32 R31, RZ, RZ, 0x3ff71547 ;  /* 0x3ff71547ff1f7424 */ /* 0x000fca00078e00ff */
[----:B------:R-:W-:-:S08]  /*4140*/  DADD R20, R18, R40 ;  /* 0x0000000012147229 */ /* 0x000fd00000000028 */
[----:B------:R-:W-:Y:S02]  /*4150*/  DFMA R30, R20, R30, 6.75539944105574400000e+15 ;  /* 0x43380000141e742b */ /* 0x000fe4000000001e */
[----:B------:R-:W-:Y:S01]  /*4160*/  FSETP.GEU.AND P0, PT, |R21|, 4.1917929649353027344, PT ;  /* 0x4086232b1500780b */ /* 0x000fe20003f0e200 */
[----:B------:R-:W-:-:S05]  /*4170*/  DADD R18, R18, -R20 ;  /* 0x0000000012127229 */ /* 0x000fca0000000814 */
[----:B------:R-:W-:-:S03]  /*4180*/  DADD R42, R30, -6.75539944105574400000e+15 ;  /* 0xc33800001e2a7429 */ /* 0x000fc60000000000 */
[----:B------:R-:W-:-:S05]  /*4190*/  DADD R40, R40, R18 ;  /* 0x0000000028287229 */ /* 0x000fca0000000012 */
[----:B------:R-:W-:Y:S01]  /*41a0*/  DFMA R44, R42, -UR4, R20 ;  /* 0x800000042a2c7c2b */ /* 0x000fe20008000014 */
[----:B------:R-:W-:Y:S01]  /*41b0*/  UMOV UR4, 0x3b39803f ;  /* 0x3b39803f00047882 */ /* 0x000fe20000000000 */
[----:B------:R-:W-:-:S06]  /*41c0*/  UMOV UR5, 0x3c7abc9e ;  /* 0x3c7abc9e00057882 */ /* 0x000fcc0000000000 */
[----:B------:R-:W-:Y:S01]  /*41d0*/  DFMA R44, R42, -UR4, R44 ;  /* 0x800000042a2c7c2b */ /* 0x000fe2000800002c */
[----:B------:R-:W-:Y:S01]  /*41e0*/  UMOV UR4, 0x69ce2bdf ;  /* 0x69ce2bdf00047882 */ /* 0x000fe20000000000 */
[----:B------:R-:W-:Y:S01]  /*41f0*/  MOV R42, 0xfca213ea ;  /* 0xfca213ea002a7802 */ /* 0x000fe20000000f00 */
[----:B------:R-:W-:Y:S01]  /*4200*/  IMAD.MOV.U32 R43, RZ, RZ, 0x3e928af3 ;  /* 0x3e928af3ff2b7424 */ /* 0x000fe200078e00ff */
[----:B------:R-:W-:-:S05]  /*4210*/  UMOV UR5, 0x3e5ade15 ;  /* 0x3e5ade1500057882 */ /* 0x000fca0000000000 */
[----:B------:R-:W-:Y:S01]  /*4220*/  DFMA R42, R44, UR4, R42 ;  /* 0x000000042c2a7c2b */ /* 0x000fe2000800002a */
[----:B------:R-:W-:Y:S01]  /*4230*/  UMOV UR4, 0x62401315 ;  /* 0x6240131500047882 */ /* 0x000fe20000000000 */
[----:B------:R-:W-:-:S06]  /*4240*/  UMOV UR5, 0x3ec71dee ;  /* 0x3ec71dee00057882 */ /* 0x000fcc0000000000 */
[----:B------:R-:W-:Y:S01]  /*4250*/  DFMA R42, R44, R42, UR4 ;  /* 0x000000042c2a7e2b */ /* 0x000fe2000800002a */
        /* <DEDUP_REMOVED lines=20> */
[----:B------:R-:W-:-:S08]  /*43a0*/  DFMA R42, R44, R42, UR4 ;  /* 0x000000042c2a7e2b */ /* 0x000fd0000800002a */
[----:B------:R-:W-:-:S08]  /*43b0*/  DFMA R42, R44, R42, 1 ;  /* 0x3ff000002c2a742b */ /* 0x000fd0000000002a */
[----:B------:R-:W-:-:S10]  /*43c0*/  DFMA R42, R44, R42, 1 ;  /* 0x3ff000002c2a742b */ /* 0x000fd4000000002a */
[----:B------:R-:W-:Y:S02]  /*43d0*/  IMAD R19, R30, 0x100000, R43 ;  /* 0x001000001e137824 */ /* 0x000fe400078e022b */
[----:B------:R-:W-:Y:S01]  /*43e0*/  IMAD.MOV.U32 R18, RZ, RZ, R42 ;  /* 0x000000ffff127224 */ /* 0x000fe200078e002a */
[----:B------:R-:W-:Y:S06]  /*43f0*/  @!P0 BRA `(.L_x_62) ;  /* 0x0000000000348947 */ /* 0x000fec0003800000 */
[----:B------:R-:W-:Y:S01]  /*4400*/  FSETP.GEU.AND P1, PT, |R21|, 4.2275390625, PT ;  /* 0x408748001500780b */ /* 0x000fe20003f2e200 */
[C---:B------:R-:W-:Y:S02]  /*4410*/  DADD R18, R20.reuse, +INF ;  /* 0x7ff0000014127429 */ /* 0x040fe40000000000 */
[----:B------:R-:W-:-:S08]  /*4420*/  DSETP.GEU.AND P0, PT, R20, RZ, PT ;  /* 0x000000ff1400722a */ /* 0x000fd00003f0e000 */
[----:B------:R-:W-:Y:S02]  /*4430*/  FSEL R18, R18, RZ, P0 ;  /* 0x000000ff12127208 */ /* 0x000fe40000000000 */
[----:B------:R-:W-:Y:S01]  /*4440*/  @!P1 LEA.HI R11, R30, R30, RZ, 0x1 ;  /* 0x0000001e1e0b9211 */ /* 0x000fe200078f08ff */
[----:B------:R-:W-:Y:S01]  /*4450*/  @!P1 IMAD.MOV.U32 R20, RZ, RZ, R42 ;  /* 0x000000ffff149224 */ /* 0x000fe200078e002a */
[----:B------:R-:W-:Y:S02]  /*4460*/  FSEL R19, R19, RZ, P0 ;  /* 0x000000ff13137208 */ /* 0x000fe40000000000 */
[----:B------:R-:W-:-:S04]  /*4470*/  @!P1 SHF.R.S32.HI R11, RZ, 0x1, R11 ;  /* 0x00000001ff0b9819 */ /* 0x000fc8000001140b */
[----:B------:R-:W-:Y:S01]  /*4480*/  @!P1 LEA R21, R11, R43, 0x14 ;  /* 0x0000002b0b159211 */ /* 0x000fe200078ea0ff */
[----:B------:R-:W-:-:S05]  /*4490*/  @!P1 IMAD.IADD R30, R30, 0x1, -R11 ;  /* 0x000000011e1e9824 */ /* 0x000fca00078e0a0b */
[----:B------:R-:W-:Y:S01]  /*44a0*/  @!P1 LEA R31, R30, 0x3ff00000, 0x14 ;  /* 0x3ff000001e1f9811 */ /* 0x000fe200078ea0ff */
[----:B------:R-:W-:-:S06]  /*44b0*/  @!P1 IMAD.MOV.U32 R30, RZ, RZ, RZ ;  /* 0x000000ffff1e9224 */ /* 0x000fcc00078e00ff */
[----:B------:R-:W-:-:S11]  /*44c0*/  @!P1 DMUL R18, R20, R30 ;  /* 0x0000001e14129228 */ /* 0x000fd60000000000 */
.L_x_62:
[----:B------:R-:W-:Y:S01]  /*44d0*/  DFMA R20, R40, R18, R18 ;  /* 0x000000122814722b */ /* 0x000fe20000000012 */
[----:B------:R-:W-:Y:S01]  /*44e0*/  IMAD.MOV.U32 R15, RZ, RZ, 0x0 ;  /* 0x00000000ff0f7424 */ /* 0x000fe200078e00ff */
[----:B------:R-:W-:-:S08]  /*44f0*/  DSETP.NEU.AND P0, PT, |R18|, +INF , PT ;  /* 0x7ff000001200742a */ /* 0x000fd00003f0d200 */
[----:B------:R-:W-:Y:S02]  /*4500*/  FSEL R31, R18, R20, !P0 ;  /* 0x00000014121f7208 */ /* 0x000fe40004000000 */
[----:B------:R-:W-:Y:S01]  /*4510*/  FSEL R18, R19, R21, !P0 ;  /* 0x0000001513127208 */ /* 0x000fe20004000000 */
[----:B------:R-:W-:Y:S06]  /*4520*/  RET.REL.NODEC R14 `(_Z16simulationKernelP8matPointP4argsP4pairPm) ;  /* 0xffffffb80eb47950 */ /* 0x000fec0003c3ffff */
.L_x_63:
[----:B------:R-:W-:-:S00]  /*4530*/  BRA `(.L_x_63) ;  /* 0xfffffffc00fc7947 */ /* 0x000fc0000383ffff */
[----:B------:R-:W-:-:S00]  /*4540*/  NOP ;  /* 0x0000000000007918 */ /* 0x000fc00000000000 */
        /* <DEDUP_REMOVED lines=11> */
.L_x_67:


//--------------------- .nv.shared.reserved.0     --------------------------
	.section	.nv.shared.reserved.0,"aw",@nobits
	.weak		__nv_reservedSMEM_offset_0_alias
	.size		__nv_reservedSMEM_offset_0_alias, 0, 64
	.other		__nv_reservedSMEM_offset_0_alias,@"STO_CUDA_RESERVED_SHARED STV_DEFAULT"
__nv_reservedSMEM_offset_0_alias:
	.zero		0
	.zero		64


//--------------------- .nv.constant0._Z16simulationKernelP8matPointP4argsP4pairPm --------------------------
	.section	.nv.constant0._Z16simulationKernelP8matPointP4argsP4pairPm,"a",@progbits
	.sectionflags	@""
	.align	4
.nv.constant0._Z16simulationKernelP8matPointP4argsP4pairPm:
	.zero		928


//--------------------- SYMBOLS --------------------------

	.type		.nv.reservedSmem.offset0,@object
	.size		.nv.reservedSmem.offset0,0x4
	.type		malloc,@function
	.type		free,@function
